//
// Generated by NVIDIA NVVM Compiler
//
// Compiler Build ID: CL-36424714
// Cuda compilation tools, release 13.0, V13.0.88
// Based on NVVM 20.0.0
//

.version 9.0
.target sm_100
.address_size 64

	// .globl	_Z24interpolate_and_multiplyPfPPsPdS_
.const .align 8 .b8 txfreq_rads[32];
.const .align 4 .b8 txphasedelay_rads[128];
// _ZZ24interpolate_and_multiplyPfPPsPdS_E11irf_samples has been demoted
// _ZZ24interpolate_and_multiplyPfPPsPdS_E11qrf_samples has been demoted
.global .align 4 .b8 __cudart_i2opi_f[24] = {65, 144, 67, 60, 153, 149, 98, 219, 192, 221, 52, 245, 209, 87, 39, 252, 41, 21, 68, 78, 110, 131, 249, 162};

.visible .entry _Z24interpolate_and_multiplyPfPPsPdS_(
	.param .u64 .ptr .align 1 _Z24interpolate_and_multiplyPfPPsPdS__param_0,
	.param .u64 .ptr .align 1 _Z24interpolate_and_multiplyPfPPsPdS__param_1,
	.param .u64 .ptr .align 1 _Z24interpolate_and_multiplyPfPPsPdS__param_2,
	.param .u64 .ptr .align 1 _Z24interpolate_and_multiplyPfPPsPdS__param_3
)
{
	.local .align 4 .b8 	__local_depot0[28];
	.reg .b64 	%SP;
	.reg .b64 	%SPL;
	.reg .pred 	%p<63>;
	.reg .b32 	%r<309>;
	.reg .b32 	%f<211>;
	.reg .b64 	%rd<139>;
	.reg .b64 	%fd<42>;
	// demoted variable
	.shared .align 4 .b8 _ZZ24interpolate_and_multiplyPfPPsPdS_E11irf_samples[8000];
	// demoted variable
	.shared .align 4 .b8 _ZZ24interpolate_and_multiplyPfPPsPdS_E11qrf_samples[8000];
	mov.u64 	%SPL, __local_depot0;
	ld.param.u64 	%rd48, [_Z24interpolate_and_multiplyPfPPsPdS__param_0];
	ld.param.u64 	%rd46, [_Z24interpolate_and_multiplyPfPPsPdS__param_1];
	ld.param.u64 	%rd49, [_Z24interpolate_and_multiplyPfPPsPdS__param_2];
	ld.param.u64 	%rd47, [_Z24interpolate_and_multiplyPfPPsPdS__param_3];
	cvta.to.global.u64 	%rd50, %rd49;
	cvta.to.global.u64 	%rd51, %rd48;
	add.u64 	%rd1, %SPL, 0;
	mov.u32 	%r101, %ctaid.x;
	shl.b32 	%r102, %r101, 1;
	mul.wide.u32 	%rd53, %r102, 4;
	add.s64 	%rd54, %rd51, %rd53;
	ld.global.f32 	%f55, [%rd54+8];
	ld.global.f32 	%f1, [%rd54];
	sub.f32 	%f56, %f55, %f1;
	mov.u32 	%r1, %ntid.x;
	cvt.rn.f32.u32 	%f57, %r1;
	div.rn.f32 	%f2, %f56, %f57;
	ld.global.f32 	%f58, [%rd54+12];
	ld.global.f32 	%f3, [%rd54+4];
	sub.f32 	%f59, %f58, %f3;
	div.rn.f32 	%f4, %f59, %f57;
	mov.u32 	%r2, %tid.x;
	mad.lo.s32 	%r3, %r1, %r101, %r2;
	cvt.rn.f64.u32 	%fd12, %r3;
	mov.u32 	%r4, %tid.y;
	mul.wide.u32 	%rd55, %r4, 8;
	add.s64 	%rd56, %rd50, %rd55;
	ld.global.f64 	%fd13, [%rd56];
	mul.f64 	%fd1, %fd13, %fd12;
	{
	.reg .b32 %temp; 
	mov.b64 	{%temp, %r103}, %fd1;
	}
	and.b32  	%r104, %r103, 2147483647;
	{
	.reg .b32 %temp; 
	mov.b64 	{%r105, %temp}, %fd1;
	}
	mov.f64 	%fd14, 0d401921FB54442D18;
	{
	.reg .b32 %temp; 
	mov.b64 	{%temp, %r106}, %fd14;
	}
	and.b32  	%r108, %r106, 2147483647;
	{
	.reg .b32 %temp; 
	mov.b64 	{%r109, %temp}, %fd14;
	}
	mov.b64 	%fd39, {%r105, %r104};
	mov.b64 	%fd40, {%r109, %r108};
	max.u32 	%r110, %r104, %r108;
	setp.lt.u32 	%p1, %r110, 2146435072;
	@%p1 bra 	$L__BB0_4;
	setp.num.f64 	%p17, %fd39, %fd39;
	setp.num.f64 	%p18, %fd40, %fd40;
	and.pred  	%p19, %p17, %p18;
	@%p19 bra 	$L__BB0_3;
	mov.f64 	%fd24, 0d401921FB54442D18;
	add.rn.f64 	%fd41, %fd1, %fd24;
	bra.uni 	$L__BB0_20;
$L__BB0_3:
	setp.eq.f64 	%p20, %fd39, 0d7FF0000000000000;
	selp.f64 	%fd41, 0dFFF8000000000000, %fd1, %p20;
	bra.uni 	$L__BB0_20;
$L__BB0_4:
	setp.eq.f64 	%p2, %fd40, 0d0000000000000000;
	mov.f64 	%fd41, 0dFFF8000000000000;
	@%p2 bra 	$L__BB0_20;
	setp.ltu.f64 	%p3, %fd39, %fd40;
	mov.f64 	%fd41, %fd1;
	@%p3 bra 	$L__BB0_20;
	{
	.reg .b32 %temp; 
	mov.b64 	{%temp, %r111}, %fd39;
	}
	shr.u32 	%r281, %r111, 20;
	{
	.reg .b32 %temp; 
	mov.b64 	{%temp, %r6}, %fd40;
	}
	shr.u32 	%r282, %r6, 20;
	setp.gt.u32 	%p4, %r111, 1048575;
	@%p4 bra 	$L__BB0_8;
	mul.f64 	%fd39, %fd39, 0d4350000000000000;
	{
	.reg .b32 %temp; 
	mov.b64 	{%temp, %r112}, %fd39;
	}
	shr.u32 	%r113, %r112, 20;
	add.s32 	%r114, %r281, %r113;
	add.s32 	%r281, %r114, -54;
$L__BB0_8:
	setp.gt.u32 	%p5, %r6, 1048575;
	@%p5 bra 	$L__BB0_10;
	mul.f64 	%fd40, %fd40, 0d4350000000000000;
	{
	.reg .b32 %temp; 
	mov.b64 	{%temp, %r115}, %fd40;
	}
	shr.u32 	%r116, %r115, 20;
	add.s32 	%r117, %r282, %r116;
	add.s32 	%r282, %r117, -54;
$L__BB0_10:
	mov.b64 	%rd58, %fd39;
	mov.b64 	%rd59, %fd40;
	and.b64  	%rd60, %rd58, 4503599627370495;
	or.b64  	%rd122, %rd60, 4503599627370496;
	and.b64  	%rd61, %rd59, 4503599627370495;
	or.b64  	%rd3, %rd61, 4503599627370496;
	sub.s32 	%r12, %r281, %r282;
	min.s32 	%r13, %r12, 0;
	add.s32 	%r118, %r282, %r13;
	sub.s32 	%r119, %r281, %r118;
	add.s32 	%r120, %r119, 1;
	and.b32  	%r14, %r120, 3;
	setp.eq.s32 	%p6, %r14, 0;
	mov.u32 	%r285, %r12;
	@%p6 bra 	$L__BB0_13;
	neg.s32 	%r283, %r14;
	mov.u32 	%r285, %r12;
$L__BB0_12:
	.pragma "nounroll";
	sub.s64 	%rd62, %rd122, %rd3;
	mov.b64 	%fd16, %rd62;
	{
	.reg .b32 %temp; 
	mov.b64 	{%temp, %r121}, %fd16;
	}
	setp.lt.s32 	%p7, %r121, 0;
	selp.b64 	%rd125, %rd122, %rd62, %p7;
	shl.b64 	%rd122, %rd125, 1;
	add.s32 	%r285, %r285, -1;
	add.s32 	%r283, %r283, 1;
	setp.ne.s32 	%p8, %r283, 0;
	@%p8 bra 	$L__BB0_12;
$L__BB0_13:
	sub.s32 	%r122, %r12, %r13;
	setp.lt.u32 	%p9, %r122, 3;
	@%p9 bra 	$L__BB0_15;
$L__BB0_14:
	sub.s64 	%rd63, %rd122, %rd3;
	mov.b64 	%fd17, %rd63;
	{
	.reg .b32 %temp; 
	mov.b64 	{%temp, %r123}, %fd17;
	}
	setp.lt.s32 	%p10, %r123, 0;
	selp.b64 	%rd64, %rd122, %rd63, %p10;
	shl.b64 	%rd65, %rd64, 1;
	sub.s64 	%rd66, %rd65, %rd3;
	mov.b64 	%fd18, %rd66;
	{
	.reg .b32 %temp; 
	mov.b64 	{%temp, %r124}, %fd18;
	}
	setp.lt.s32 	%p11, %r124, 0;
	selp.b64 	%rd67, %rd65, %rd66, %p11;
	shl.b64 	%rd68, %rd67, 1;
	sub.s64 	%rd69, %rd68, %rd3;
	mov.b64 	%fd19, %rd69;
	{
	.reg .b32 %temp; 
	mov.b64 	{%temp, %r125}, %fd19;
	}
	setp.lt.s32 	%p12, %r125, 0;
	selp.b64 	%rd70, %rd68, %rd69, %p12;
	shl.b64 	%rd71, %rd70, 1;
	sub.s64 	%rd72, %rd71, %rd3;
	mov.b64 	%fd20, %rd72;
	{
	.reg .b32 %temp; 
	mov.b64 	{%temp, %r126}, %fd20;
	}
	setp.lt.s32 	%p13, %r126, 0;
	selp.b64 	%rd125, %rd71, %rd72, %p13;
	shl.b64 	%rd122, %rd125, 1;
	add.s32 	%r22, %r285, -4;
	setp.gt.s32 	%p14, %r285, 3;
	mov.u32 	%r285, %r22;
	@%p14 bra 	$L__BB0_14;
$L__BB0_15:
	and.b64  	%rd13, %rd125, 9223372036854775807;
	setp.eq.s64 	%p15, %rd13, 0;
	mov.b64 	%rd126, 0;
	@%p15 bra 	$L__BB0_19;
	mov.b64 	%fd21, %rd13;
	mul.f64 	%fd22, %fd21, 0d4350000000000000;
	{
	.reg .b32 %temp; 
	mov.b64 	{%temp, %r127}, %fd22;
	}
	shr.u32 	%r128, %r127, 20;
	sub.s32 	%r129, 55, %r128;
	sub.s32 	%r23, %r282, %r129;
	shl.b64 	%rd14, %rd13, %r129;
	setp.gt.s32 	%p16, %r23, 0;
	@%p16 bra 	$L__BB0_18;
	sub.s32 	%r131, 1, %r23;
	shr.u64 	%rd126, %rd14, %r131;
	bra.uni 	$L__BB0_19;
$L__BB0_18:
	add.s32 	%r130, %r23, -1;
	cvt.u64.u32 	%rd74, %r130;
	shl.b64 	%rd75, %rd74, 52;
	add.s64 	%rd126, %rd75, %rd14;
$L__BB0_19:
	mov.b64 	%fd23, %rd126;
	copysign.f64 	%fd41, %fd1, %fd23;
$L__BB0_20:
	mov.u32 	%r24, %ctaid.y;
	cvt.rn.f32.u32 	%f60, %r24;
	cvta.to.global.u64 	%rd76, %rd47;
	mul.wide.u32 	%rd77, %r4, 4;
	add.s64 	%rd78, %rd76, %rd77;
	ld.global.f32 	%f61, [%rd78];
	mul.f32 	%f62, %f61, %f60;
	cvt.f64.f32 	%fd25, %f62;
	add.f64 	%fd26, %fd41, %fd25;
	cvt.rn.f32.f64 	%f5, %fd26;
	mad.lo.s32 	%r25, %r4, %r1, %r2;
	cvt.rn.f32.u32 	%f6, %r2;
	fma.rn.f32 	%f7, %f2, %f6, %f1;
	mul.f32 	%f63, %f5, 0f3F22F983;
	cvt.rni.s32.f32 	%r302, %f63;
	cvt.rn.f32.s32 	%f64, %r302;
	fma.rn.f32 	%f65, %f64, 0fBFC90FDA, %f5;
	fma.rn.f32 	%f66, %f64, 0fB3A22168, %f65;
	fma.rn.f32 	%f192, %f64, 0fA7C234C5, %f66;
	abs.f32 	%f9, %f5;
	setp.ltu.f32 	%p21, %f9, 0f47CE4780;
	mov.u32 	%r290, %r302;
	mov.f32 	%f189, %f192;
	@%p21 bra 	$L__BB0_28;
	setp.neu.f32 	%p22, %f9, 0f7F800000;
	@%p22 bra 	$L__BB0_23;
	mov.f32 	%f69, 0f00000000;
	mul.rn.f32 	%f189, %f5, %f69;
	mov.b32 	%r290, 0;
	bra.uni 	$L__BB0_28;
$L__BB0_23:
	mov.b32 	%r27, %f5;
	shl.b32 	%r133, %r27, 8;
	or.b32  	%r28, %r133, -2147483648;
	mov.b64 	%rd129, 0;
	mov.b32 	%r287, 0;
	mov.u64 	%rd127, __cudart_i2opi_f;
	mov.u64 	%rd128, %rd1;
$L__BB0_24:
	.pragma "nounroll";
	ld.global.nc.u32 	%r134, [%rd127];
	mad.wide.u32 	%rd81, %r134, %r28, %rd129;
	shr.u64 	%rd129, %rd81, 32;
	st.local.u32 	[%rd128], %rd81;
	add.s32 	%r287, %r287, 1;
	add.s64 	%rd128, %rd128, 4;
	add.s64 	%rd127, %rd127, 4;
	setp.ne.s32 	%p23, %r287, 6;
	@%p23 bra 	$L__BB0_24;
	shr.u32 	%r135, %r27, 23;
	st.local.u32 	[%rd1+24], %rd129;
	and.b32  	%r31, %r135, 31;
	and.b32  	%r136, %r135, 224;
	add.s32 	%r137, %r136, -128;
	shr.u32 	%r138, %r137, 5;
	mul.wide.u32 	%rd82, %r138, 4;
	sub.s64 	%rd24, %rd1, %rd82;
	ld.local.u32 	%r288, [%rd24+24];
	ld.local.u32 	%r289, [%rd24+20];
	setp.eq.s32 	%p24, %r31, 0;
	@%p24 bra 	$L__BB0_27;
	shf.l.wrap.b32 	%r288, %r289, %r288, %r31;
	ld.local.u32 	%r139, [%rd24+16];
	shf.l.wrap.b32 	%r289, %r139, %r289, %r31;
$L__BB0_27:
	shr.u32 	%r140, %r288, 30;
	shf.l.wrap.b32 	%r141, %r289, %r288, 2;
	shl.b32 	%r142, %r289, 2;
	shr.u32 	%r143, %r141, 31;
	add.s32 	%r144, %r143, %r140;
	neg.s32 	%r145, %r144;
	setp.lt.s32 	%p25, %r27, 0;
	selp.b32 	%r290, %r145, %r144, %p25;
	xor.b32  	%r146, %r141, %r27;
	shr.s32 	%r147, %r141, 31;
	xor.b32  	%r148, %r147, %r141;
	xor.b32  	%r149, %r147, %r142;
	cvt.u64.u32 	%rd83, %r148;
	shl.b64 	%rd84, %rd83, 32;
	cvt.u64.u32 	%rd85, %r149;
	or.b64  	%rd86, %rd84, %rd85;
	cvt.rn.f64.s64 	%fd27, %rd86;
	mul.f64 	%fd28, %fd27, 0d3BF921FB54442D19;
	cvt.rn.f32.f64 	%f67, %fd28;
	neg.f32 	%f68, %f67;
	setp.lt.s32 	%p26, %r146, 0;
	selp.f32 	%f189, %f68, %f67, %p26;
$L__BB0_28:
	setp.ltu.f32 	%p27, %f9, 0f47CE4780;
	add.s32 	%r151, %r290, 1;
	mul.rn.f32 	%f70, %f189, %f189;
	and.b32  	%r152, %r290, 1;
	setp.eq.b32 	%p28, %r152, 1;
	selp.f32 	%f71, %f189, 0f3F800000, %p28;
	fma.rn.f32 	%f72, %f70, %f71, 0f00000000;
	fma.rn.f32 	%f73, %f70, 0f37CBAC00, 0fBAB607ED;
	selp.f32 	%f74, 0fB94D4153, %f73, %p28;
	selp.f32 	%f75, 0f3C0885E4, 0f3D2AAABB, %p28;
	fma.rn.f32 	%f76, %f74, %f70, %f75;
	selp.f32 	%f77, 0fBE2AAAA8, 0fBEFFFFFF, %p28;
	fma.rn.f32 	%f78, %f76, %f70, %f77;
	fma.rn.f32 	%f79, %f78, %f72, %f71;
	and.b32  	%r153, %r151, 2;
	setp.eq.s32 	%p29, %r153, 0;
	mov.f32 	%f80, 0f00000000;
	sub.f32 	%f81, %f80, %f79;
	selp.f32 	%f13, %f79, %f81, %p29;
	fma.rn.f32 	%f14, %f4, %f6, %f3;
	mov.u32 	%r294, %r302;
	mov.f32 	%f190, %f192;
	@%p27 bra 	$L__BB0_36;
	setp.neu.f32 	%p30, %f9, 0f7F800000;
	@%p30 bra 	$L__BB0_31;
	mov.f32 	%f84, 0f00000000;
	mul.rn.f32 	%f190, %f5, %f84;
	mov.b32 	%r294, 0;
	bra.uni 	$L__BB0_36;
$L__BB0_31:
	mov.b32 	%r40, %f5;
	shl.b32 	%r155, %r40, 8;
	or.b32  	%r41, %r155, -2147483648;
	mov.b64 	%rd132, 0;
	mov.b32 	%r291, 0;
	mov.u64 	%rd130, __cudart_i2opi_f;
	mov.u64 	%rd131, %rd1;
$L__BB0_32:
	.pragma "nounroll";
	ld.global.nc.u32 	%r156, [%rd130];
	mad.wide.u32 	%rd89, %r156, %r41, %rd132;
	shr.u64 	%rd132, %rd89, 32;
	st.local.u32 	[%rd131], %rd89;
	add.s32 	%r291, %r291, 1;
	add.s64 	%rd131, %rd131, 4;
	add.s64 	%rd130, %rd130, 4;
	setp.ne.s32 	%p31, %r291, 6;
	@%p31 bra 	$L__BB0_32;
	shr.u32 	%r157, %r40, 23;
	st.local.u32 	[%rd1+24], %rd132;
	and.b32  	%r44, %r157, 31;
	and.b32  	%r158, %r157, 224;
	add.s32 	%r159, %r158, -128;
	shr.u32 	%r160, %r159, 5;
	mul.wide.u32 	%rd90, %r160, 4;
	sub.s64 	%rd31, %rd1, %rd90;
	ld.local.u32 	%r292, [%rd31+24];
	ld.local.u32 	%r293, [%rd31+20];
	setp.eq.s32 	%p32, %r44, 0;
	@%p32 bra 	$L__BB0_35;
	shf.l.wrap.b32 	%r292, %r293, %r292, %r44;
	ld.local.u32 	%r161, [%rd31+16];
	shf.l.wrap.b32 	%r293, %r161, %r293, %r44;
$L__BB0_35:
	shr.u32 	%r162, %r292, 30;
	shf.l.wrap.b32 	%r163, %r293, %r292, 2;
	shl.b32 	%r164, %r293, 2;
	shr.u32 	%r165, %r163, 31;
	add.s32 	%r166, %r165, %r162;
	neg.s32 	%r167, %r166;
	setp.lt.s32 	%p33, %r40, 0;
	selp.b32 	%r294, %r167, %r166, %p33;
	xor.b32  	%r168, %r163, %r40;
	shr.s32 	%r169, %r163, 31;
	xor.b32  	%r170, %r169, %r163;
	xor.b32  	%r171, %r169, %r164;
	cvt.u64.u32 	%rd91, %r170;
	shl.b64 	%rd92, %rd91, 32;
	cvt.u64.u32 	%rd93, %r171;
	or.b64  	%rd94, %rd92, %rd93;
	cvt.rn.f64.s64 	%fd29, %rd94;
	mul.f64 	%fd30, %fd29, 0d3BF921FB54442D19;
	cvt.rn.f32.f64 	%f82, %fd30;
	neg.f32 	%f83, %f82;
	setp.lt.s32 	%p34, %r168, 0;
	selp.f32 	%f190, %f83, %f82, %p34;
$L__BB0_36:
	setp.ltu.f32 	%p35, %f9, 0f47CE4780;
	mul.rn.f32 	%f85, %f190, %f190;
	and.b32  	%r173, %r294, 1;
	setp.eq.b32 	%p36, %r173, 1;
	selp.f32 	%f86, 0f3F800000, %f190, %p36;
	fma.rn.f32 	%f87, %f85, %f86, 0f00000000;
	fma.rn.f32 	%f88, %f85, 0f37CBAC00, 0fBAB607ED;
	selp.f32 	%f89, %f88, 0fB94D4153, %p36;
	selp.f32 	%f90, 0f3D2AAABB, 0f3C0885E4, %p36;
	fma.rn.f32 	%f91, %f89, %f85, %f90;
	selp.f32 	%f92, 0fBEFFFFFF, 0fBE2AAAA8, %p36;
	fma.rn.f32 	%f93, %f91, %f85, %f92;
	fma.rn.f32 	%f94, %f93, %f87, %f86;
	and.b32  	%r174, %r294, 2;
	setp.eq.s32 	%p37, %r174, 0;
	mov.f32 	%f95, 0f00000000;
	sub.f32 	%f96, %f95, %f94;
	selp.f32 	%f97, %f94, %f96, %p37;
	mul.f32 	%f98, %f14, %f97;
	mul.f32 	%f99, %f7, %f13;
	sub.f32 	%f100, %f99, %f98;
	shl.b32 	%r175, %r25, 2;
	mov.u32 	%r176, _ZZ24interpolate_and_multiplyPfPPsPdS_E11irf_samples;
	add.s32 	%r177, %r176, %r175;
	st.shared.f32 	[%r177], %f100;
	mov.u32 	%r298, %r302;
	mov.f32 	%f191, %f192;
	@%p35 bra 	$L__BB0_44;
	setp.neu.f32 	%p38, %f9, 0f7F800000;
	@%p38 bra 	$L__BB0_39;
	mov.f32 	%f103, 0f00000000;
	mul.rn.f32 	%f191, %f5, %f103;
	mov.b32 	%r298, 0;
	bra.uni 	$L__BB0_44;
$L__BB0_39:
	mov.b32 	%r53, %f5;
	shl.b32 	%r179, %r53, 8;
	or.b32  	%r54, %r179, -2147483648;
	mov.b64 	%rd135, 0;
	mov.b32 	%r295, 0;
	mov.u64 	%rd133, __cudart_i2opi_f;
	mov.u64 	%rd134, %rd1;
$L__BB0_40:
	.pragma "nounroll";
	ld.global.nc.u32 	%r180, [%rd133];
	mad.wide.u32 	%rd97, %r180, %r54, %rd135;
	shr.u64 	%rd135, %rd97, 32;
	st.local.u32 	[%rd134], %rd97;
	add.s32 	%r295, %r295, 1;
	add.s64 	%rd134, %rd134, 4;
	add.s64 	%rd133, %rd133, 4;
	setp.ne.s32 	%p39, %r295, 6;
	@%p39 bra 	$L__BB0_40;
	shr.u32 	%r181, %r53, 23;
	st.local.u32 	[%rd1+24], %rd135;
	and.b32  	%r57, %r181, 31;
	and.b32  	%r182, %r181, 224;
	add.s32 	%r183, %r182, -128;
	shr.u32 	%r184, %r183, 5;
	mul.wide.u32 	%rd98, %r184, 4;
	sub.s64 	%rd38, %rd1, %rd98;
	ld.local.u32 	%r296, [%rd38+24];
	ld.local.u32 	%r297, [%rd38+20];
	setp.eq.s32 	%p40, %r57, 0;
	@%p40 bra 	$L__BB0_43;
	shf.l.wrap.b32 	%r296, %r297, %r296, %r57;
	ld.local.u32 	%r185, [%rd38+16];
	shf.l.wrap.b32 	%r297, %r185, %r297, %r57;
$L__BB0_43:
	shr.u32 	%r186, %r296, 30;
	shf.l.wrap.b32 	%r187, %r297, %r296, 2;
	shl.b32 	%r188, %r297, 2;
	shr.u32 	%r189, %r187, 31;
	add.s32 	%r190, %r189, %r186;
	neg.s32 	%r191, %r190;
	setp.lt.s32 	%p41, %r53, 0;
	selp.b32 	%r298, %r191, %r190, %p41;
	xor.b32  	%r192, %r187, %r53;
	shr.s32 	%r193, %r187, 31;
	xor.b32  	%r194, %r193, %r187;
	xor.b32  	%r195, %r193, %r188;
	cvt.u64.u32 	%rd99, %r194;
	shl.b64 	%rd100, %rd99, 32;
	cvt.u64.u32 	%rd101, %r195;
	or.b64  	%rd102, %rd100, %rd101;
	cvt.rn.f64.s64 	%fd31, %rd102;
	mul.f64 	%fd32, %fd31, 0d3BF921FB54442D19;
	cvt.rn.f32.f64 	%f101, %fd32;
	neg.f32 	%f102, %f101;
	setp.lt.s32 	%p42, %r192, 0;
	selp.f32 	%f191, %f102, %f101, %p42;
$L__BB0_44:
	setp.ltu.f32 	%p43, %f9, 0f47CE4780;
	mul.rn.f32 	%f104, %f191, %f191;
	and.b32  	%r197, %r298, 1;
	setp.eq.b32 	%p44, %r197, 1;
	selp.f32 	%f105, 0f3F800000, %f191, %p44;
	fma.rn.f32 	%f106, %f104, %f105, 0f00000000;
	fma.rn.f32 	%f107, %f104, 0f37CBAC00, 0fBAB607ED;
	selp.f32 	%f108, %f107, 0fB94D4153, %p44;
	selp.f32 	%f109, 0f3D2AAABB, 0f3C0885E4, %p44;
	fma.rn.f32 	%f110, %f108, %f104, %f109;
	selp.f32 	%f111, 0fBEFFFFFF, 0fBE2AAAA8, %p44;
	fma.rn.f32 	%f112, %f110, %f104, %f111;
	fma.rn.f32 	%f113, %f112, %f106, %f105;
	and.b32  	%r198, %r298, 2;
	setp.eq.s32 	%p45, %r198, 0;
	mov.f32 	%f114, 0f00000000;
	sub.f32 	%f115, %f114, %f113;
	selp.f32 	%f116, %f113, %f115, %p45;
	mul.f32 	%f21, %f7, %f116;
	@%p43 bra 	$L__BB0_52;
	setp.neu.f32 	%p46, %f9, 0f7F800000;
	@%p46 bra 	$L__BB0_47;
	mov.f32 	%f119, 0f00000000;
	mul.rn.f32 	%f192, %f5, %f119;
	mov.b32 	%r302, 0;
	bra.uni 	$L__BB0_52;
$L__BB0_47:
	mov.b32 	%r66, %f5;
	shl.b32 	%r200, %r66, 8;
	or.b32  	%r67, %r200, -2147483648;
	mov.b64 	%rd138, 0;
	mov.b32 	%r299, 0;
	mov.u64 	%rd136, __cudart_i2opi_f;
	mov.u64 	%rd137, %rd1;
$L__BB0_48:
	.pragma "nounroll";
	ld.global.nc.u32 	%r201, [%rd136];
	mad.wide.u32 	%rd105, %r201, %r67, %rd138;
	shr.u64 	%rd138, %rd105, 32;
	st.local.u32 	[%rd137], %rd105;
	add.s32 	%r299, %r299, 1;
	add.s64 	%rd137, %rd137, 4;
	add.s64 	%rd136, %rd136, 4;
	setp.ne.s32 	%p47, %r299, 6;
	@%p47 bra 	$L__BB0_48;
	shr.u32 	%r202, %r66, 23;
	st.local.u32 	[%rd1+24], %rd138;
	and.b32  	%r70, %r202, 31;
	and.b32  	%r203, %r202, 224;
	add.s32 	%r204, %r203, -128;
	shr.u32 	%r205, %r204, 5;
	mul.wide.u32 	%rd106, %r205, 4;
	sub.s64 	%rd45, %rd1, %rd106;
	ld.local.u32 	%r300, [%rd45+24];
	ld.local.u32 	%r301, [%rd45+20];
	setp.eq.s32 	%p48, %r70, 0;
	@%p48 bra 	$L__BB0_51;
	shf.l.wrap.b32 	%r300, %r301, %r300, %r70;
	ld.local.u32 	%r206, [%rd45+16];
	shf.l.wrap.b32 	%r301, %r206, %r301, %r70;
$L__BB0_51:
	shr.u32 	%r207, %r300, 30;
	shf.l.wrap.b32 	%r208, %r301, %r300, 2;
	shl.b32 	%r209, %r301, 2;
	shr.u32 	%r210, %r208, 31;
	add.s32 	%r211, %r210, %r207;
	neg.s32 	%r212, %r211;
	setp.lt.s32 	%p49, %r66, 0;
	selp.b32 	%r302, %r212, %r211, %p49;
	xor.b32  	%r213, %r208, %r66;
	shr.s32 	%r214, %r208, 31;
	xor.b32  	%r215, %r214, %r208;
	xor.b32  	%r216, %r214, %r209;
	cvt.u64.u32 	%rd107, %r215;
	shl.b64 	%rd108, %rd107, 32;
	cvt.u64.u32 	%rd109, %r216;
	or.b64  	%rd110, %rd108, %rd109;
	cvt.rn.f64.s64 	%fd33, %rd110;
	mul.f64 	%fd34, %fd33, 0d3BF921FB54442D19;
	cvt.rn.f32.f64 	%f117, %fd34;
	neg.f32 	%f118, %f117;
	setp.lt.s32 	%p50, %r213, 0;
	selp.f32 	%f192, %f118, %f117, %p50;
$L__BB0_52:
	add.s32 	%r218, %r302, 1;
	mul.rn.f32 	%f120, %f192, %f192;
	and.b32  	%r219, %r302, 1;
	setp.eq.b32 	%p51, %r219, 1;
	selp.f32 	%f121, %f192, 0f3F800000, %p51;
	fma.rn.f32 	%f122, %f120, %f121, 0f00000000;
	fma.rn.f32 	%f123, %f120, 0f37CBAC00, 0fBAB607ED;
	selp.f32 	%f124, 0fB94D4153, %f123, %p51;
	selp.f32 	%f125, 0f3C0885E4, 0f3D2AAABB, %p51;
	fma.rn.f32 	%f126, %f124, %f120, %f125;
	selp.f32 	%f127, 0fBE2AAAA8, 0fBEFFFFFF, %p51;
	fma.rn.f32 	%f128, %f126, %f120, %f127;
	fma.rn.f32 	%f129, %f128, %f122, %f121;
	and.b32  	%r220, %r218, 2;
	setp.eq.s32 	%p52, %r220, 0;
	mov.f32 	%f130, 0f00000000;
	sub.f32 	%f131, %f130, %f129;
	selp.f32 	%f132, %f129, %f131, %p52;
	fma.rn.f32 	%f133, %f14, %f132, %f21;
	mov.u32 	%r222, _ZZ24interpolate_and_multiplyPfPPsPdS_E11qrf_samples;
	add.s32 	%r223, %r222, %r175;
	st.shared.f32 	[%r223], %f133;
	bar.sync 	0;
	setp.ne.s32 	%p53, %r4, 0;
	@%p53 bra 	$L__BB0_69;
	mov.u32 	%r79, %ntid.y;
	setp.gt.u32 	%p54, %r79, 1;
	@%p54 bra 	$L__BB0_55;
	shl.b32 	%r224, %r2, 2;
	add.s32 	%r226, %r176, %r224;
	ld.shared.f32 	%f207, [%r226];
	add.s32 	%r228, %r222, %r224;
	ld.shared.f32 	%f208, [%r228];
	bra.uni 	$L__BB0_68;
$L__BB0_55:
	shl.b32 	%r230, %r2, 2;
	add.s32 	%r80, %r176, %r230;
	add.s32 	%r81, %r222, %r230;
	ld.shared.f32 	%f207, [%r80];
	ld.shared.f32 	%f208, [%r81];
	add.s32 	%r82, %r79, -1;
	add.s32 	%r233, %r79, -2;
	and.b32  	%r83, %r82, 7;
	setp.lt.u32 	%p55, %r233, 7;
	mov.b32 	%r307, 1;
	@%p55 bra 	$L__BB0_59;
	and.b32  	%r235, %r82, -8;
	neg.s32 	%r305, %r235;
	shl.b32 	%r85, %r1, 2;
	add.s32 	%r303, %r85, %r230;
	shl.b32 	%r87, %r1, 5;
	mov.b32 	%r304, 0;
$L__BB0_57:
	.pragma "nounroll";
	add.s32 	%r238, %r176, %r303;
	ld.shared.f32 	%f135, [%r238];
	add.f32 	%f136, %f135, %f207;
	add.s32 	%r240, %r222, %r303;
	ld.shared.f32 	%f137, [%r240];
	add.f32 	%f138, %f137, %f208;
	add.s32 	%r241, %r238, %r85;
	ld.shared.f32 	%f139, [%r241];
	add.f32 	%f140, %f139, %f136;
	add.s32 	%r242, %r240, %r85;
	ld.shared.f32 	%f141, [%r242];
	add.f32 	%f142, %f141, %f138;
	add.s32 	%r243, %r241, %r85;
	ld.shared.f32 	%f143, [%r243];
	add.f32 	%f144, %f143, %f140;
	add.s32 	%r244, %r242, %r85;
	ld.shared.f32 	%f145, [%r244];
	add.f32 	%f146, %f145, %f142;
	add.s32 	%r245, %r243, %r85;
	ld.shared.f32 	%f147, [%r245];
	add.f32 	%f148, %f147, %f144;
	add.s32 	%r246, %r244, %r85;
	ld.shared.f32 	%f149, [%r246];
	add.f32 	%f150, %f149, %f146;
	add.s32 	%r247, %r245, %r85;
	ld.shared.f32 	%f151, [%r247];
	add.f32 	%f152, %f151, %f148;
	add.s32 	%r248, %r246, %r85;
	ld.shared.f32 	%f153, [%r248];
	add.f32 	%f154, %f153, %f150;
	add.s32 	%r249, %r247, %r85;
	ld.shared.f32 	%f155, [%r249];
	add.f32 	%f156, %f155, %f152;
	add.s32 	%r250, %r248, %r85;
	ld.shared.f32 	%f157, [%r250];
	add.f32 	%f158, %f157, %f154;
	add.s32 	%r251, %r249, %r85;
	ld.shared.f32 	%f159, [%r251];
	add.f32 	%f160, %f159, %f156;
	add.s32 	%r252, %r250, %r85;
	ld.shared.f32 	%f161, [%r252];
	add.f32 	%f162, %f161, %f158;
	add.s32 	%r253, %r251, %r85;
	ld.shared.f32 	%f163, [%r253];
	add.f32 	%f207, %f163, %f160;
	add.s32 	%r254, %r252, %r85;
	ld.shared.f32 	%f164, [%r254];
	add.f32 	%f208, %f164, %f162;
	add.s32 	%r305, %r305, 8;
	add.s32 	%r304, %r304, 8;
	add.s32 	%r303, %r303, %r87;
	setp.ne.s32 	%p56, %r305, 0;
	@%p56 bra 	$L__BB0_57;
	add.s32 	%r307, %r304, 1;
$L__BB0_59:
	setp.eq.s32 	%p57, %r83, 0;
	@%p57 bra 	$L__BB0_67;
	and.b32  	%r96, %r82, 3;
	setp.lt.u32 	%p58, %r83, 4;
	@%p58 bra 	$L__BB0_62;
	mul.lo.s32 	%r255, %r307, %r1;
	shl.b32 	%r256, %r255, 2;
	add.s32 	%r257, %r80, %r256;
	ld.shared.f32 	%f166, [%r257];
	add.f32 	%f167, %f166, %f207;
	add.s32 	%r258, %r81, %r256;
	ld.shared.f32 	%f168, [%r258];
	add.f32 	%f169, %f168, %f208;
	shl.b32 	%r259, %r1, 2;
	add.s32 	%r260, %r257, %r259;
	ld.shared.f32 	%f170, [%r260];
	add.f32 	%f171, %f170, %f167;
	add.s32 	%r261, %r258, %r259;
	ld.shared.f32 	%f172, [%r261];
	add.f32 	%f173, %f172, %f169;
	add.s32 	%r262, %r260, %r259;
	ld.shared.f32 	%f174, [%r262];
	add.f32 	%f175, %f174, %f171;
	add.s32 	%r263, %r261, %r259;
	ld.shared.f32 	%f176, [%r263];
	add.f32 	%f177, %f176, %f173;
	add.s32 	%r264, %r262, %r259;
	ld.shared.f32 	%f178, [%r264];
	add.f32 	%f207, %f178, %f175;
	add.s32 	%r265, %r263, %r259;
	ld.shared.f32 	%f179, [%r265];
	add.f32 	%f208, %f179, %f177;
	add.s32 	%r307, %r307, 4;
$L__BB0_62:
	setp.eq.s32 	%p59, %r96, 0;
	@%p59 bra 	$L__BB0_67;
	setp.eq.s32 	%p60, %r96, 1;
	@%p60 bra 	$L__BB0_65;
	mul.lo.s32 	%r266, %r307, %r1;
	shl.b32 	%r267, %r266, 2;
	add.s32 	%r268, %r80, %r267;
	ld.shared.f32 	%f181, [%r268];
	add.f32 	%f182, %f181, %f207;
	add.s32 	%r269, %r81, %r267;
	ld.shared.f32 	%f183, [%r269];
	add.f32 	%f184, %f183, %f208;
	shl.b32 	%r270, %r1, 2;
	add.s32 	%r271, %r268, %r270;
	ld.shared.f32 	%f185, [%r271];
	add.f32 	%f207, %f185, %f182;
	add.s32 	%r272, %r269, %r270;
	ld.shared.f32 	%f186, [%r272];
	add.f32 	%f208, %f186, %f184;
	add.s32 	%r307, %r307, 2;
$L__BB0_65:
	and.b32  	%r273, %r82, 1;
	setp.eq.b32 	%p61, %r273, 1;
	not.pred 	%p62, %p61;
	@%p62 bra 	$L__BB0_67;
	mul.lo.s32 	%r274, %r307, %r1;
	shl.b32 	%r275, %r274, 2;
	add.s32 	%r276, %r80, %r275;
	ld.shared.f32 	%f187, [%r276];
	add.f32 	%f207, %f187, %f207;
	add.s32 	%r277, %r81, %r275;
	ld.shared.f32 	%f188, [%r277];
	add.f32 	%f208, %f188, %f208;
$L__BB0_67:
	st.shared.f32 	[%r80], %f207;
	st.shared.f32 	[%r81], %f208;
$L__BB0_68:
	cvt.f64.f32 	%fd35, %f207;
	mul.f64 	%fd36, %fd35, 0d40DE666666666666;
	cvt.rzi.s32.f64 	%r278, %fd36;
	cvta.to.global.u64 	%rd111, %rd46;
	mul.wide.u32 	%rd112, %r24, 8;
	add.s64 	%rd113, %rd111, %rd112;
	ld.global.u64 	%rd114, [%rd113];
	cvta.to.global.u64 	%rd115, %rd114;
	shl.b32 	%r279, %r3, 1;
	mul.wide.u32 	%rd116, %r279, 2;
	add.s64 	%rd117, %rd115, %rd116;
	st.global.u16 	[%rd117], %r278;
	cvt.f64.f32 	%fd37, %f208;
	mul.f64 	%fd38, %fd37, 0d40DE666666666666;
	cvt.rzi.s32.f64 	%r280, %fd38;
	ld.global.u64 	%rd118, [%rd113];
	cvta.to.global.u64 	%rd119, %rd118;
	add.s64 	%rd120, %rd119, %rd116;
	st.global.u16 	[%rd120+2], %r280;
$L__BB0_69:
	ret;

}


// ===== COMPILED SASS (sm_100) =====

	.target	sm_100

	.elftype	@"ET_EXEC"


//--------------------- .note.nv.tkinfo           --------------------------
	.section	.note.nv.tkinfo,"",@"SHT_NOTE"
	.sectionflags	@"SHF_NOTE_NV_TKINFO"
	.tkinfo
        /*0018*/ 	.word	0x00000002
        /*0030*/ 	.string	""
        /*0030*/ 	.string	"ptxas"
        /*0030*/ 	.string	"Cuda compilation tools, release 13.0, V13.0.88"
        /*0030*/ 	.string	"Build cuda_13.0.r13.0/compiler.36424714_0"
        /*0030*/ 	.string	"-arch sm_100 -m 64 "



//--------------------- .note.nv.cuinfo           --------------------------
	.section	.note.nv.cuinfo,"",@"SHT_NOTE"
	.sectionflags	@"SHF_NOTE_NV_CUINFO"
        /*0018*/ 	.short	0x0002
        /*001a*/ 	.short	0x0064
        /*001c*/ 	.short	0x0082
	.zero		2


//--------------------- .nv.info                  --------------------------
	.section	.nv.info,"",@"SHT_CUDA_INFO"
	.align	4


	//----- nvinfo : EIATTR_REGCOUNT
	.align		4
        /*0000*/ 	.byte	0x04, 0x2f
        /*0002*/ 	.short	(.L_4 - .L_3)
	.align		4
.L_3:
        /*0004*/ 	.word	index@(_Z24interpolate_and_multiplyPfPPsPdS_)
        /*0008*/ 	.word	0x0000001e


	//----- nvinfo : EIATTR_FRAME_SIZE
	.align		4
.L_4:
        /*000c*/ 	.byte	0x04, 0x11
        /*000e*/ 	.short	(.L_6 - .L_5)
	.align		4
.L_5:
        /*0010*/ 	.word	index@($__internal_0_$__cuda_sm3x_div_rn_noftz_f32_slowpath)
        /*0014*/ 	.word	0x00000000


	//----- nvinfo : EIATTR_FRAME_SIZE
	.align		4
.L_6:
        /*0018*/ 	.byte	0x04, 0x11
        /*001a*/ 	.short	(.L_8 - .L_7)
	.align		4
.L_7:
        /*001c*/ 	.word	index@(_Z24interpolate_and_multiplyPfPPsPdS_)
        /*0020*/ 	.word	0x00000000


	//----- nvinfo : EIATTR_MIN_STACK_SIZE
	.align		4
.L_8:
        /*0024*/ 	.byte	0x04, 0x12
        /*0026*/ 	.short	(.L_10 - .L_9)
	.align		4
.L_9:
        /*0028*/ 	.word	index@(_Z24interpolate_and_multiplyPfPPsPdS_)
        /*002c*/ 	.word	0x00000000
.L_10:


//--------------------- .nv.compat                --------------------------
	.section	.nv.compat,"",@"SHT_CUDA_COMPAT_INFO"
	.align	4
        /*0000*/ 	.byte	0x02, 0x09, 0x00, 0x00, 0x02, 0x02, 0x01, 0x00, 0x02, 0x05, 0x05, 0x00, 0x03, 0x07, 0x01, 0x01
        /*0010*/ 	.byte	0x02, 0x03, 0x00, 0x00, 0x02, 0x06, 0x01, 0x00, 0x04, 0x0b, 0x08, 0x00, 0x01, 0x00, 0x00, 0x00
        /*0020*/ 	.byte	0x00, 0x00, 0x00, 0x00


//--------------------- .nv.info._Z24interpolate_and_multiplyPfPPsPdS_ --------------------------
	.section	.nv.info._Z24interpolate_and_multiplyPfPPsPdS_,"",@"SHT_CUDA_INFO"
	.sectionflags	@""
	.align	4


	//----- nvinfo : EIATTR_CUDA_API_VERSION
	.align		4
        /*0000*/ 	.byte	0x04, 0x37
        /*0002*/ 	.short	(.L_12 - .L_11)
.L_11:
        /*0004*/ 	.word	0x00000082


	//----- nvinfo : EIATTR_KPARAM_INFO
	.align		4
.L_12:
        /*0008*/ 	.byte	0x04, 0x17
        /*000a*/ 	.short	(.L_14 - .L_13)
.L_13:
        /*000c*/ 	.word	0x00000000
        /*0010*/ 	.short	0x0003
        /*0012*/ 	.short	0x0018
        /*0014*/ 	.byte	0x00, 0xf5, 0x21, 0x00


	//----- nvinfo : EIATTR_KPARAM_INFO
	.align		4
.L_14:
        /*0018*/ 	.byte	0x04, 0x17
        /*001a*/ 	.short	(.L_16 - .L_15)
.L_15:
        /*001c*/ 	.word	0x00000000
        /*0020*/ 	.short	0x0002
        /*0022*/ 	.short	0x0010
        /*0024*/ 	.byte	0x00, 0xf5, 0x21, 0x00


	//----- nvinfo : EIATTR_KPARAM_INFO
	.align		4
.L_16:
        /*0028*/ 	.byte	0x04, 0x17
        /*002a*/ 	.short	(.L_18 - .L_17)
.L_17:
        /*002c*/ 	.word	0x00000000
        /*0030*/ 	.short	0x0001
        /*0032*/ 	.short	0x0008
        /*0034*/ 	.byte	0x00, 0xf5, 0x21, 0x00


	//----- nvinfo : EIATTR_KPARAM_INFO
	.align		4
.L_18:
        /*0038*/ 	.byte	0x04, 0x17
        /*003a*/ 	.short	(.L_20 - .L_19)
.L_19:
        /*003c*/ 	.word	0x00000000
        /*0040*/ 	.short	0x0000
        /*0042*/ 	.short	0x0000
        /*0044*/ 	.byte	0x00, 0xf5, 0x21, 0x00


	//----- nvinfo : EIATTR_SPARSE_MMA_MASK
	.align		4
.L_20:
        /*0048*/ 	.byte	0x03, 0x50
        /*004a*/ 	.short	0x0000


	//----- nvinfo : EIATTR_MAXREG_COUNT
	.align		4
        /*004c*/ 	.byte	0x03, 0x1b
        /*004e*/ 	.short	0x00ff


	//----- nvinfo : EIATTR_NUM_BARRIERS
	.align		4
        /*0050*/ 	.byte	0x02, 0x4c
        /*0052*/ 	.byte	0x01
	.zero		1


	//----- nvinfo : EIATTR_MERCURY_ISA_VERSION
	.align		4
        /*0054*/ 	.byte	0x03, 0x5f
        /*0056*/ 	.short	0x0101


	//----- nvinfo : EIATTR_VRC_CTA_INIT_COUNT
	.align		4
        /*0058*/ 	.byte	0x02, 0x4a
	.zero		1
	.zero		1


	//----- nvinfo : EIATTR_EXIT_INSTR_OFFSETS
	.align		4
        /*005c*/ 	.byte	0x04, 0x1c
        /*005e*/ 	.short	(.L_22 - .L_21)


	//   ....[0]....
.L_21:
        /*0060*/ 	.word	0x00002990


	//   ....[1]....
        /*0064*/ 	.word	0x00003360


	//----- nvinfo : EIATTR_CRS_STACK_SIZE
	.align		4
.L_22:
        /*0068*/ 	.byte	0x04, 0x1e
        /*006a*/ 	.short	(.L_24 - .L_23)
.L_23:
        /*006c*/ 	.word	0x00000000


	//----- nvinfo : EIATTR_CBANK_PARAM_SIZE
	.align		4
.L_24:
        /*0070*/ 	.byte	0x03, 0x19
        /*0072*/ 	.short	0x0020


	//----- nvinfo : EIATTR_PARAM_CBANK
	.align		4
        /*0074*/ 	.byte	0x04, 0x0a
        /*0076*/ 	.short	(.L_26 - .L_25)
	.align		4
.L_25:
        /*0078*/ 	.word	index@(.nv.constant0._Z24interpolate_and_multiplyPfPPsPdS_)
        /*007c*/ 	.short	0x0380
        /*007e*/ 	.short	0x0020


	//----- nvinfo : EIATTR_SW_WAR
	.align		4
.L_26:
        /*0080*/ 	.byte	0x04, 0x36
        /*0082*/ 	.short	(.L_28 - .L_27)
.L_27:
        /*0084*/ 	.word	0x00000008
.L_28:


//--------------------- .nv.callgraph             --------------------------
	.section	.nv.callgraph,"",@"SHT_CUDA_CALLGRAPH"
	.align	4
	.sectionentsize	8
	.align		4
        /*0000*/ 	.word	0x00000000
	.align		4
        /*0004*/ 	.word	0xffffffff
	.align		4
        /*0008*/ 	.word	0x00000000
	.align		4
        /*000c*/ 	.word	0xfffffffe
	.align		4
        /*0010*/ 	.word	0x00000000
	.align		4
        /*0014*/ 	.word	0xfffffffd
	.align		4
        /*0018*/ 	.word	0x00000000
	.align		4
        /*001c*/ 	.word	0xfffffffc


//--------------------- .nv.constant3             --------------------------
	.section	.nv.constant3,"a",@progbits
	.align	8
.nv.constant3:
	.type		txfreq_rads,@object
	.size		txfreq_rads,(txphasedelay_rads - txfreq_rads)
txfreq_rads:
	.zero		32
	.type		txphasedelay_rads,@object
	.size		txphasedelay_rads,(.L_1 - txphasedelay_rads)
txphasedelay_rads:
	.zero		128
.L_1:


//--------------------- .nv.constant4             --------------------------
	.section	.nv.constant4,"a",@progbits
	.align	8
	.align		8
.nv.constant4:
        /*0000*/ 	.dword	__cudart_i2opi_f


//--------------------- .text._Z24interpolate_and_multiplyPfPPsPdS_ --------------------------
	.section	.text._Z24interpolate_and_multiplyPfPPsPdS_,"ax",@progbits
	.align	128
        .global         _Z24interpolate_and_multiplyPfPPsPdS_
        .type           _Z24interpolate_and_multiplyPfPPsPdS_,@function
        .size           _Z24interpolate_and_multiplyPfPPsPdS_,(.L_x_49 - _Z24interpolate_and_multiplyPfPPsPdS_)
        .other          _Z24interpolate_and_multiplyPfPPsPdS_,@"STO_CUDA_ENTRY STV_DEFAULT"
_Z24interpolate_and_multiplyPfPPsPdS_:
.text._Z24interpolate_and_multiplyPfPPsPdS_:
[----:B------:R-:W-:Y:S01]  /*0000*/  LDC R1, c[0x0][0x37c] ;  /* 0x0000df00ff017b82 */ /* 0x000fe20000000800 */
[----:B------:R-:W0:Y:S07]  /*0010*/  S2R R2, SR_CTAID.X ;  /* 0x0000000000027919 */ /* 0x000e2e0000002500 */
[----:B------:R-:W1:Y:S01]  /*0020*/  LDC.64 R4, c[0x0][0x380] ;  /* 0x0000e000ff047b82 */ /* 0x000e620000000a00 */
[----:B------:R-:W2:Y:S01]  /*0030*/  LDCU.64 UR8, c[0x0][0x358] ;  /* 0x00006b00ff0877ac */ /* 0x000ea20008000a00 */
[----:B0-----:R-:W-:-:S04]  /*0040*/  IMAD.SHL.U32 R3, R2, 0x2, RZ ;  /* 0x0000000202037824 */ /* 0x001fc800078e00ff */
[----:B-1----:R-:W-:-:S05]  /*0050*/  IMAD.WIDE.U32 R4, R3, 0x4, R4 ;  /* 0x0000000403047825 */ /* 0x002fca00078e0004 */
[----:B--2---:R-:W2:Y:S04]  /*0060*/  LDG.E R7, desc[UR8][R4.64+0x8] ;  /* 0x0000080804077981 */ /* 0x004ea8000c1e1900 */
[----:B------:R-:W2:Y:S01]  /*0070*/  LDG.E R8, desc[UR8][R4.64] ;  /* 0x0000000804087981 */ /* 0x000ea2000c1e1900 */
[----:B------:R-:W0:Y:S02]  /*0080*/  LDCU UR7, c[0x0][0x360] ;  /* 0x00006c00ff0777ac */ /* 0x000e240008000800 */
[----:B0-----:R-:W-:-:S04]  /*0090*/  I2FP.F32.U32 R3, UR7 ;  /* 0x0000000700037c45 */ /* 0x001fc80008201000 */
[----:B------:R-:W0:Y:S02]  /*00a0*/  MUFU.RCP R6, R3 ;  /* 0x0000000300067308 */ /* 0x000e240000001000 */
[----:B0-----:R-:W-:-:S04]  /*00b0*/  FFMA R9, -R3, R6, 1 ;  /* 0x3f80000003097423 */ /* 0x001fc80000000106 */
[----:B------:R-:W-:Y:S01]  /*00c0*/  FFMA R9, R6, R9, R6 ;  /* 0x0000000906097223 */ /* 0x000fe20000000006 */
[----:B--2---:R-:W-:-:S04]  /*00d0*/  FADD R0, R7, -R8 ;  /* 0x8000000807007221 */ /* 0x004fc80000000000 */
[----:B------:R-:W0:Y:S01]  /*00e0*/  FCHK P0, R0, R3 ;  /* 0x0000000300007302 */ /* 0x000e220000000000 */
[----:B------:R-:W-:-:S04]  /*00f0*/  FFMA R6, R0, R9, RZ ;  /* 0x0000000900067223 */ /* 0x000fc800000000ff */
[----:B------:R-:W-:-:S04]  /*0100*/  FFMA R7, -R3, R6, R0 ;  /* 0x0000000603077223 */ /* 0x000fc80000000100 */
[----:B------:R-:W-:Y:S01]  /*0110*/  FFMA R7, R9, R7, R6 ;  /* 0x0000000709077223 */ /* 0x000fe20000000006 */
[----:B0-----:R-:W-:Y:S06]  /*0120*/  @!P0 BRA `(.L_x_0) ;  /* 0x00000000000c8947 */ /* 0x001fec0003800000 */
[----:B------:R-:W-:-:S07]  /*0130*/  MOV R6, 0x150 ;  /* 0x0000015000067802 */ /* 0x000fce0000000f00 */
[----:B------:R-:W-:Y:S05]  /*0140*/  CALL.REL.NOINC `($__internal_0_$__cuda_sm3x_div_rn_noftz_f32_slowpath) ;  /* 0x0000003000887944 */ /* 0x000fea0003c00000 */
[----:B------:R-:W-:-:S07]  /*0150*/  IMAD.MOV.U32 R7, RZ, RZ, R0 ;  /* 0x000000ffff077224 */ /* 0x000fce00078e0000 */
.L_x_0:
[----:B------:R-:W2:Y:S04]  /*0160*/  LDG.E R0, desc[UR8][R4.64+0xc] ;  /* 0x00000c0804007981 */ /* 0x000ea8000c1e1900 */
[----:B------:R-:W2:Y:S01]  /*0170*/  LDG.E R19, desc[UR8][R4.64+0x4] ;  /* 0x0000040804137981 */ /* 0x000ea2000c1e1900 */
[----:B------:R-:W0:Y:S02]  /*0180*/  MUFU.RCP R10, R3 ;  /* 0x00000003000a7308 */ /* 0x000e240000001000 */
[----:B0-----:R-:W-:Y:S01]  /*0190*/  FFMA R9, -R3, R10, 1 ;  /* 0x3f80000003097423 */ /* 0x001fe2000000010a */
[----:B--2---:R-:W-:-:S03]  /*01a0*/  FADD R6, R0, -R19 ;  /* 0x8000001300067221 */ /* 0x004fc60000000000 */
[----:B------:R-:W-:Y:S02]  /*01b0*/  FFMA R0, R10, R9, R10 ;  /* 0x000000090a007223 */ /* 0x000fe4000000000a */
[----:B------:R-:W0:Y:S02]  /*01c0*/  FCHK P0, R6, R3 ;  /* 0x0000000306007302 */ /* 0x000e240000000000 */
[----:B------:R-:W-:-:S04]  /*01d0*/  FFMA R9, R0, R6, RZ ;  /* 0x0000000600097223 */ /* 0x000fc800000000ff */
[----:B------:R-:W-:-:S04]  /*01e0*/  FFMA R22, -R3, R9, R6 ;  /* 0x0000000903167223 */ /* 0x000fc80000000106 */
[----:B------:R-:W-:Y:S01]  /*01f0*/  FFMA R22, R0, R22, R9 ;  /* 0x0000001600167223 */ /* 0x000fe20000000009 */
[----:B0-----:R-:W-:Y:S06]  /*0200*/  @!P0 BRA `(.L_x_1) ;  /* 0x0000000000108947 */ /* 0x001fec0003800000 */
[----:B------:R-:W-:Y:S01]  /*0210*/  IMAD.MOV.U32 R0, RZ, RZ, R6 ;  /* 0x000000ffff007224 */ /* 0x000fe200078e0006 */
[----:B------:R-:W-:-:S07]  /*0220*/  MOV R6, 0x240 ;  /* 0x0000024000067802 */ /* 0x000fce0000000f00 */
[----:B------:R-:W-:Y:S05]  /*0230*/  CALL.REL.NOINC `($__internal_0_$__cuda_sm3x_div_rn_noftz_f32_slowpath) ;  /* 0x00000030004c7944 */ /* 0x000fea0003c00000 */
[----:B------:R-:W-:-:S07]  /*0240*/  IMAD.MOV.U32 R22, RZ, RZ, R0 ;  /* 0x000000ffff167224 */ /* 0x000fce00078e0000 */
.L_x_1:
[----:B------:R-:W0:Y:S01]  /*0250*/  S2R R0, SR_TID.Y ;  /* 0x0000000000007919 */ /* 0x000e220000002200 */
[----:B------:R-:W0:Y:S02]  /*0260*/  LDC.64 R10, c[0x0][0x390] ;  /* 0x0000e400ff0a7b82 */ /* 0x000e240000000a00 */
[----:B0-----:R-:W-:-:S06]  /*0270*/  IMAD.WIDE.U32 R10, R0, 0x8, R10 ;  /* 0x00000008000a7825 */ /* 0x001fcc00078e000a */
[----:B------:R-:W2:Y:S01]  /*0280*/  LDG.E.64 R10, desc[UR8][R10.64] ;  /* 0x000000080a0a7981 */ /* 0x000ea2000c1e1b00 */
[----:B------:R-:W-:Y:S01]  /*0290*/  BSSY.RECONVERGENT B0, `(.L_x_2) ;  /* 0x0000076000007945 */ /* 0x000fe20003800200 */
[----:B------:R-:W0:Y:S02]  /*02a0*/  S2R R3, SR_TID.X ;  /* 0x0000000000037919 */ /* 0x000e240000002100 */
[----:B0-----:R-:W-:-:S04]  /*02b0*/  IMAD R2, R2, UR7, R3 ;  /* 0x0000000702027c24 */ /* 0x001fc8000f8e0203 */
[----:B------:R-:W2:Y:S02]  /*02c0*/  I2F.F64.U32 R4, R2 ;  /* 0x0000000200047312 */ /* 0x000ea40000201800 */
[----:B--2---:R-:W-:-:S10]  /*02d0*/  DMUL R4, R4, R10 ;  /* 0x0000000a04047228 */ /* 0x004fd40000000000 */
[----:B------:R-:W-:Y:S01]  /*02e0*/  LOP3.LUT R13, R5, 0x7fffffff, RZ, 0xc0, !PT ;  /* 0x7fffffff050d7812 */ /* 0x000fe200078ec0ff */
[----:B------:R-:W-:-:S03]  /*02f0*/  IMAD.MOV.U32 R12, RZ, RZ, R4 ;  /* 0x000000ffff0c7224 */ /* 0x000fc600078e0004 */
[----:B------:R-:W-:-:S04]  /*0300*/  VIMNMX.U32 R6, PT, PT, R13, 0x401921fb, !PT ;  /* 0x401921fb0d067848 */ /* 0x000fc80007fe0000 */
[----:B------:R-:W-:-:S13]  /*0310*/  ISETP.GE.U32.AND P0, PT, R6, 0x7ff00000, PT ;  /* 0x7ff000000600780c */ /* 0x000fda0003f06070 */
[----:B------:R-:W-:Y:S05]  /*0320*/  @!P0 BRA `(.L_x_3) ;  /* 0x0000000000208947 */ /* 0x000fea0003800000 */
[----:B------:R-:W-:-:S14]  /*0330*/  DSETP.NAN.AND P0, PT, R12, R12, PT ;  /* 0x0000000c0c00722a */ /* 0x000fdc0003f08000 */
[----:B------:R-:W-:Y:S01]  /*0340*/  @P0 IMAD.MOV.U32 R10, RZ, RZ, 0x54442d18 ;  /* 0x54442d18ff0a0424 */ /* 0x000fe200078e00ff */
[----:B------:R-:W-:Y:S01]  /*0350*/  @!P0 DSETP.NEU.AND P1, PT, R12, +INF , PT ;  /* 0x7ff000000c00842a */ /* 0x000fe20003f2d000 */
[----:B------:R-:W-:-:S06]  /*0360*/  @P0 IMAD.MOV.U32 R11, RZ, RZ, 0x401921fb ;  /* 0x401921fbff0b0424 */ /* 0x000fcc00078e00ff */
[----:B------:R-:W-:-:S06]  /*0370*/  @P0 DADD R10, R4, R10 ;  /* 0x00000000040a0229 */ /* 0x000fcc000000000a */
[----:B------:R-:W-:Y:S02]  /*0380*/  @!P0 FSEL R10, R4, RZ, P1 ;  /* 0x000000ff040a8208 */ /* 0x000fe40000800000 */
[----:B------:R-:W-:Y:S01]  /*0390*/  @!P0 FSEL R11, R5, -QNAN , P1 ;  /* 0xfff80000050b8808 */ /* 0x000fe20000800000 */
[----:B------:R-:W-:Y:S06]  /*03a0*/  BRA `(.L_x_4) ;  /* 0x0000000400907947 */ /* 0x000fec0003800000 */
.L_x_3:
[----:B------:R-:W-:Y:S01]  /*03b0*/  UMOV UR4, 0x54442d18 ;  /* 0x54442d1800047882 */ /* 0x000fe20000000000 */
[----:B------:R-:W-:Y:S01]  /*03c0*/  UMOV UR5, 0x401921fb ;  /* 0x401921fb00057882 */ /* 0x000fe20000000000 */
[----:B------:R-:W-:Y:S01]  /*03d0*/  MOV R10, R4 ;  /* 0x00000004000a7202 */ /* 0x000fe20000000f00 */
[----:B------:R-:W-:Y:S01]  /*03e0*/  DSETP.GE.AND P0, PT, R12, UR4, PT ;  /* 0x000000040c007e2a */ /* 0x000fe2000bf06000 */
[----:B------:R-:W-:-:S13]  /*03f0*/  IMAD.MOV.U32 R11, RZ, RZ, R5 ;  /* 0x000000ffff0b7224 */ /* 0x000fda00078e0005 */
[----:B------:R-:W-:Y:S05]  /*0400*/  @!P0 BRA `(.L_x_4) ;  /* 0x0000000400788947 */ /* 0x000fea0003800000 */
[----:B------:R-:W-:Y:S01]  /*0410*/  ISETP.GT.U32.AND P0, PT, R13, 0xfffff, PT ;  /* 0x000fffff0d00780c */ /* 0x000fe20003f04070 */
[----:B------:R-:W-:Y:S01]  /*0420*/  BSSY.RECONVERGENT B1, `(.L_x_5) ;  /* 0x000001d000017945 */ /* 0x000fe20003800200 */
[----:B------:R-:W-:-:S11]  /*0430*/  SHF.R.U32.HI R9, RZ, 0x14, R13 ;  /* 0x00000014ff097819 */ /* 0x000fd6000001160d */
[----:B------:R-:W-:-:S10]  /*0440*/  @!P0 DMUL R12, R12, 1.80143985094819840000e+16 ;  /* 0x435000000c0c8828 */ /* 0x000fd40000000000 */
[C---:B------:R-:W-:Y:S02]  /*0450*/  @!P0 LEA.HI R6, R13.reuse, R9, RZ, 0xc ;  /* 0x000000090d068211 */ /* 0x040fe400078f60ff */
[----:B------:R-:W-:-:S03]  /*0460*/  LOP3.LUT R11, R13, 0xfffff, RZ, 0xc0, !PT ;  /* 0x000fffff0d0b7812 */ /* 0x000fc600078ec0ff */
[----:B------:R-:W-:Y:S01]  /*0470*/  @!P0 VIADD R9, R6, 0xffffffca ;  /* 0xffffffca06098836 */ /* 0x000fe20000000000 */
[----:B------:R-:W-:-:S03]  /*0480*/  LOP3.LUT R11, R11, 0x100000, RZ, 0xfc, !PT ;  /* 0x001000000b0b7812 */ /* 0x000fc600078efcff */
[----:B------:R-:W-:-:S04]  /*0490*/  VIADD R15, R9, 0xfffffbff ;  /* 0xfffffbff090f7836 */ /* 0x000fc80000000000 */
[----:B------:R-:W-:Y:S01]  /*04a0*/  IMAD.MOV.U32 R6, RZ, RZ, R15 ;  /* 0x000000ffff067224 */ /* 0x000fe200078e000f */
[----:B------:R-:W-:-:S04]  /*04b0*/  VIMNMX R16, PT, PT, RZ, R15, PT ;  /* 0x0000000fff107248 */ /* 0x000fc80003fe0100 */
[----:B------:R-:W-:-:S05]  /*04c0*/  IADD3 R9, PT, PT, R9, -0x401, -R16 ;  /* 0xfffffbff09097810 */ /* 0x000fca0007ffe810 */
[----:B------:R-:W-:-:S05]  /*04d0*/  VIADD R9, R9, 0x1 ;  /* 0x0000000109097836 */ /* 0x000fca0000000000 */
[----:B------:R-:W-:-:S13]  /*04e0*/  LOP3.LUT P0, R9, R9, 0x3, RZ, 0xc0, !PT ;  /* 0x0000000309097812 */ /* 0x000fda000780c0ff */
[----:B------:R-:W-:Y:S05]  /*04f0*/  @!P0 BRA `(.L_x_6) ;  /* 0x00000000003c8947 */ /* 0x000fea0003800000 */
[----:B------:R-:W-:Y:S01]  /*0500*/  BSSY.RECONVERGENT B2, `(.L_x_6) ;  /* 0x000000e000027945 */ /* 0x000fe20003800200 */
[----:B------:R-:W-:Y:S02]  /*0510*/  IMAD.MOV R9, RZ, RZ, -R9 ;  /* 0x000000ffff097224 */ /* 0x000fe400078e0a09 */
[----:B------:R-:W-:-:S07]  /*0520*/  IMAD.MOV.U32 R6, RZ, RZ, R15 ;  /* 0x000000ffff067224 */ /* 0x000fce00078e000f */
.L_x_7:
[----:B------:R-:W-:Y:S01]  /*0530*/  IADD3 R9, PT, PT, R9, 0x1, RZ ;  /* 0x0000000109097810 */ /* 0x000fe20007ffe0ff */
[----:B------:R-:W-:Y:S01]  /*0540*/  VIADD R6, R6, 0xffffffff ;  /* 0xffffffff06067836 */ /* 0x000fe20000000000 */
[----:B------:R-:W-:Y:S02]  /*0550*/  IADD3 R14, P0, PT, R12, -0x54442d18, RZ ;  /* 0xabbbd2e80c0e7810 */ /* 0x000fe40007f1e0ff */
[----:B------:R-:W-:Y:S02]  /*0560*/  ISETP.NE.AND P1, PT, R9, RZ, PT ;  /* 0x000000ff0900720c */ /* 0x000fe40003f25270 */
[----:B------:R-:W-:-:S04]  /*0570*/  IADD3.X R10, PT, PT, R11, -0x1921fc, RZ, P0, !PT ;  /* 0xffe6de040b0a7810 */ /* 0x000fc800007fe4ff */
[----:B------:R-:W-:-:S04]  /*0580*/  ISETP.GE.AND P0, PT, R10, RZ, PT ;  /* 0x000000ff0a00720c */ /* 0x000fc80003f06270 */
[----:B------:R-:W-:Y:S02]  /*0590*/  SEL R14, R12, R14, !P0 ;  /* 0x0000000e0c0e7207 */ /* 0x000fe40004000000 */
[----:B------:R-:W-:-:S03]  /*05a0*/  SEL R10, R11, R10, !P0 ;  /* 0x0000000a0b0a7207 */ /* 0x000fc60004000000 */
[C---:B------:R-:W-:Y:S01]  /*05b0*/  IMAD.SHL.U32 R12, R14.reuse, 0x2, RZ ;  /* 0x000000020e0c7824 */ /* 0x040fe200078e00ff */
[----:B------:R-:W-:Y:S01]  /*05c0*/  SHF.L.U64.HI R11, R14, 0x1, R10 ;  /* 0x000000010e0b7819 */ /* 0x000fe2000001020a */
[----:B------:R-:W-:Y:S06]  /*05d0*/  @P1 BRA `(.L_x_7) ;  /* 0xfffffffc00d41947 */ /* 0x000fec000383ffff */
[----:B------:R-:W-:Y:S05]  /*05e0*/  BSYNC.RECONVERGENT B2 ;  /* 0x0000000000027941 */ /* 0x000fea0003800200 */
.L_x_6:
[----:B------:R-:W-:Y:S05]  /*05f0*/  BSYNC.RECONVERGENT B1 ;  /* 0x0000000000017941 */ /* 0x000fea0003800200 */
.L_x_5:
[----:B------:R-:W-:Y:S01]  /*0600*/  IMAD.IADD R9, R15, 0x1, -R16 ;  /* 0x000000010f097824 */ /* 0x000fe200078e0a10 */
[----:B------:R-:W-:Y:S04]  /*0610*/  BSSY.RECONVERGENT B1, `(.L_x_8) ;  /* 0x0000025000017945 */ /* 0x000fe80003800200 */
[----:B------:R-:W-:-:S13]  /*0620*/  ISETP.GE.U32.AND P0, PT, R9, 0x3, PT ;  /* 0x000000030900780c */ /* 0x000fda0003f06070 */
[----:B------:R-:W-:Y:S05]  /*0630*/  @!P0 BRA `(.L_x_9) ;  /* 0x0000000000888947 */ /* 0x000fea0003800000 */
[----:B------:R-:W-:Y:S01]  /*0640*/  BSSY.RECONVERGENT B2, `(.L_x_10) ;  /* 0x0000020000027945 */ /* 0x000fe20003800200 */
.L_x_11:
[----:B------:R-:W-:Y:S02]  /*0650*/  IADD3 R9, P0, PT, R12, -0x54442d18, RZ ;  /* 0xabbbd2e80c097810 */ /* 0x000fe40007f1e0ff */
[C---:B------:R-:W-:Y:S01]  /*0660*/  ISETP.GT.AND P1, PT, R6.reuse, 0x3, PT ;  /* 0x000000030600780c */ /* 0x040fe20003f24270 */
[----:B------:R-:W-:Y:S01]  /*0670*/  VIADD R6, R6, 0xfffffffc ;  /* 0xfffffffc06067836 */ /* 0x000fe20000000000 */
[----:B------:R-:W-:-:S04]  /*0680*/  IADD3.X R10, PT, PT, R11, -0x1921fc, RZ, P0, !PT ;  /* 0xffe6de040b0a7810 */ /* 0x000fc800007fe4ff */
[----:B------:R-:W-:-:S04]  /*0690*/  ISETP.GE.AND P0, PT, R10, RZ, PT ;  /* 0x000000ff0a00720c */ /* 0x000fc80003f06270 */
[----:B------:R-:W-:Y:S02]  /*06a0*/  SEL R9, R12, R9, !P0 ;  /* 0x000000090c097207 */ /* 0x000fe40004000000 */
[----:B------:R-:W-:-:S03]  /*06b0*/  SEL R10, R11, R10, !P0 ;  /* 0x0000000a0b0a7207 */ /* 0x000fc60004000000 */
[C---:B------:R-:W-:Y:S01]  /*06c0*/  IMAD.SHL.U32 R12, R9.reuse, 0x2, RZ ;  /* 0x00000002090c7824 */ /* 0x040fe200078e00ff */
[----:B------:R-:W-:-:S04]  /*06d0*/  SHF.L.U64.HI R11, R9, 0x1, R10 ;  /* 0x00000001090b7819 */ /* 0x000fc8000001020a */
[----:B------:R-:W-:-:S04]  /*06e0*/  IADD3 R9, P0, PT, R12, -0x54442d18, RZ ;  /* 0xabbbd2e80c097810 */ /* 0x000fc80007f1e0ff */
        /* <DEDUP_REMOVED lines=17> */
[----:B------:R-:W-:Y:S02]  /*0800*/  SEL R10, R11, R10, !P0 ;  /* 0x0000000a0b0a7207 */ /* 0x000fe40004000000 */
[C---:B------:R-:W-:Y:S02]  /*0810*/  SHF.L.U32 R12, R9.reuse, 0x1, RZ ;  /* 0x00000001090c7819 */ /* 0x040fe400000006ff */
[----:B------:R-:W-:Y:S01]  /*0820*/  SHF.L.U64.HI R11, R9, 0x1, R10 ;  /* 0x00000001090b7819 */ /* 0x000fe2000001020a */
[----:B------:R-:W-:Y:S06]  /*0830*/  @P1 BRA `(.L_x_11) ;  /* 0xfffffffc00841947 */ /* 0x000fec000383ffff */
[----:B------:R-:W-:Y:S05]  /*0840*/  BSYNC.RECONVERGENT B2 ;  /* 0x0000000000027941 */ /* 0x000fea0003800200 */
.L_x_10:
[----:B------:R-:W-:-:S07]  /*0850*/  IMAD.MOV.U32 R14, RZ, RZ, R9 ;  /* 0x000000ffff0e7224 */ /* 0x000fce00078e0009 */
.L_x_9:
[----:B------:R-:W-:Y:S05]  /*0860*/  BSYNC.RECONVERGENT B1 ;  /* 0x0000000000017941 */ /* 0x000fea0003800200 */
.L_x_8:
[----:B------:R-:W-:Y:S01]  /*0870*/  LOP3.LUT R11, R10, 0x7fffffff, RZ, 0xc0, !PT ;  /* 0x7fffffff0a0b7812 */ /* 0x000fe200078ec0ff */
[----:B------:R-:W-:Y:S01]  /*0880*/  BSSY.RECONVERGENT B1, `(.L_x_12) ;  /* 0x0000014000017945 */ /* 0x000fe20003800200 */
[----:B------:R-:W-:Y:S01]  /*0890*/  ISETP.NE.U32.AND P0, PT, R14, RZ, PT ;  /* 0x000000ff0e00720c */ /* 0x000fe20003f05070 */
[----:B------:R-:W-:Y:S02]  /*08a0*/  IMAD.MOV.U32 R13, RZ, RZ, RZ ;  /* 0x000000ffff0d7224 */ /* 0x000fe400078e00ff */
[----:B------:R-:W-:Y:S01]  /*08b0*/  IMAD.MOV.U32 R15, RZ, RZ, RZ ;  /* 0x000000ffff0f7224 */ /* 0x000fe200078e00ff */
[----:B------:R-:W-:-:S13]  /*08c0*/  ISETP.NE.AND.EX P0, PT, R11, RZ, PT, P0 ;  /* 0x000000ff0b00720c */ /* 0x000fda0003f05300 */
[----:B------:R-:W-:Y:S05]  /*08d0*/  @!P0 BRA `(.L_x_13) ;  /* 0x0000000000388947 */ /* 0x000fea0003800000 */
[----:B------:R-:W-:-:S06]  /*08e0*/  IMAD.MOV.U32 R10, RZ, RZ, R14 ;  /* 0x000000ffff0a7224 */ /* 0x000fcc00078e000e */
[----:B------:R-:W-:-:S10]  /*08f0*/  DMUL R12, R10, 1.80143985094819840000e+16 ;  /* 0x435000000a0c7828 */ /* 0x000fd40000000000 */
[----:B------:R-:W-:-:S04]  /*0900*/  SHF.R.U32.HI R12, RZ, 0x14, R13 ;  /* 0x00000014ff0c7819 */ /* 0x000fc8000001160d */
[----:B------:R-:W-:-:S04]  /*0910*/  IADD3 R9, PT, PT, -R12, 0x37, RZ ;  /* 0x000000370c097810 */ /* 0x000fc80007ffe1ff */
[----:B------:R-:W-:Y:S02]  /*0920*/  IADD3 R10, PT, PT, -R9, 0x401, RZ ;  /* 0x00000401090a7810 */ /* 0x000fe40007ffe1ff */
[-C--:B------:R-:W-:Y:S02]  /*0930*/  SHF.L.U64.HI R11, R14, R9.reuse, R11 ;  /* 0x000000090e0b7219 */ /* 0x080fe4000001020b */
[----:B------:R-:W-:Y:S02]  /*0940*/  ISETP.GT.AND P0, PT, R10, RZ, PT ;  /* 0x000000ff0a00720c */ /* 0x000fe40003f04270 */
[----:B------:R-:W-:-:S11]  /*0950*/  SHF.L.U32 R9, R14, R9, RZ ;  /* 0x000000090e097219 */ /* 0x000fd600000006ff */
[----:B------:R-:W-:-:S04]  /*0960*/  @!P0 IADD3 R6, PT, PT, -R10, 0x1, RZ ;  /* 0x000000010a068810 */ /* 0x000fc80007ffe1ff */
[-CC-:B------:R-:W-:Y:S02]  /*0970*/  @!P0 SHF.R.U64 R13, R9, R6.reuse, R11.reuse ;  /* 0x00000006090d8219 */ /* 0x180fe4000000120b */
[----:B------:R-:W-:Y:S01]  /*0980*/  @P0 IADD3 R13, P1, PT, RZ, R9, RZ ;  /* 0x00000009ff0d0210 */ /* 0x000fe20007f3e0ff */
[----:B------:R-:W-:Y:S01]  /*0990*/  @P0 VIADD R9, R10, 0xffffffff ;  /* 0xffffffff0a090836 */ /* 0x000fe20000000000 */
[----:B------:R-:W-:-:S03]  /*09a0*/  @!P0 SHF.R.U32.HI R15, RZ, R6, R11 ;  /* 0x00000006ff0f8219 */ /* 0x000fc6000001160b */
[----:B------:R-:W-:-:S08]  /*09b0*/  @P0 IMAD.U32.X R15, R9, 0x100000, R11, P1 ;  /* 0x00100000090f0824 */ /* 0x000fd000008e040b */
.L_x_13:
[----:B------:R-:W-:Y:S05]  /*09c0*/  BSYNC.RECONVERGENT B1 ;  /* 0x0000000000017941 */ /* 0x000fea0003800200 */
.L_x_12:
[----:B------:R-:W-:Y:S01]  /*09d0*/  LOP3.LUT R11, R15, 0x80000000, R5, 0xb8, !PT ;  /* 0x800000000f0b7812 */ /* 0x000fe200078eb805 */
[----:B------:R-:W-:-:S07]  /*09e0*/  IMAD.MOV.U32 R10, RZ, RZ, R13 ;  /* 0x000000ffff0a7224 */ /* 0x000fce00078e000d */
.L_x_4:
[----:B------:R-:W-:Y:S05]  /*09f0*/  BSYNC.RECONVERGENT B0 ;  /* 0x0000000000007941 */ /* 0x000fea0003800200 */
.L_x_2:
[----:B------:R-:W0:Y:S02]  /*0a00*/  LDC.64 R12, c[0x0][0x398] ;  /* 0x0000e600ff0c7b82 */ /* 0x000e240000000a00 */
[----:B0-----:R-:W-:-:S06]  /*0a10*/  IMAD.WIDE.U32 R12, R0, 0x4, R12 ;  /* 0x00000004000c7825 */ /* 0x001fcc00078e000c */
[----:B------:R-:W2:Y:S01]  /*0a20*/  LDG.E R12, desc[UR8][R12.64] ;  /* 0x000000080c0c7981 */ /* 0x000ea2000c1e1900 */
[----:B------:R-:W-:Y:S01]  /*0a30*/  BSSY.RECONVERGENT B0, `(.L_x_14) ;  /* 0x0000071000007945 */ /* 0x000fe20003800200 */
[----:B------:R-:W0:Y:S02]  /*0a40*/  S2R R4, SR_CTAID.Y ;  /* 0x0000000000047919 */ /* 0x000e240000002600 */
[----:B0-----:R-:W-:-:S05]  /*0a50*/  I2FP.F32.U32 R5, R4 ;  /* 0x0000000400057245 */ /* 0x001fca0000201000 */
[----:B--2---:R-:W-:-:S04]  /*0a60*/  FMUL R9, R5, R12 ;  /* 0x0000000c05097220 */ /* 0x004fc80000400000 */
[----:B------:R-:W0:Y:S02]  /*0a70*/  F2F.F64.F32 R14, R9 ;  /* 0x00000009000e7310 */ /* 0x000e240000201800 */
[----:B0-----:R-:W-:-:S06]  /*0a80*/  DADD R14, R14, R10 ;  /* 0x000000000e0e7229 */ /* 0x001fcc000000000a */
[----:B------:R-:W0:Y:S02]  /*0a90*/  F2F.F32.F64 R5, R14 ;  /* 0x0000000e00057310 */ /* 0x000e240000301000 */
[C---:B0-----:R-:W-:Y:S01]  /*0aa0*/  FMUL R24, R5.reuse, 0.63661974668502807617 ;  /* 0x3f22f98305187820 */ /* 0x041fe20000400000 */
[----:B------:R-:W-:-:S05]  /*0ab0*/  FSETP.GE.AND P0, PT, |R5|, 105615, PT ;  /* 0x47ce47800500780b */ /* 0x000fca0003f06200 */
[----:B------:R-:W0:Y:S02]  /*0ac0*/  F2I.NTZ R24, R24 ;  /* 0x0000001800187305 */ /* 0x000e240000203100 */
[----:B0-----:R-:W-:-:S05]  /*0ad0*/  I2FP.F32.S32 R6, R24 ;  /* 0x0000001800067245 */ /* 0x001fca0000201400 */
[----:B------:R-:W-:-:S04]  /*0ae0*/  FFMA R11, R6, -1.5707962512969970703, R5 ;  /* 0xbfc90fda060b7823 */ /* 0x000fc80000000005 */
[----:B------:R-:W-:Y:S01]  /*0af0*/  FFMA R13, R6, -7.5497894158615963534e-08, R11 ;  /* 0xb3a22168060d7823 */ /* 0x000fe2000000000b */
[----:B------:R-:W-:-:S03]  /*0b00*/  I2FP.F32.U32 R11, R3 ;  /* 0x00000003000b7245 */ /* 0x000fc60000201000 */
[----:B------:R-:W-:Y:S02]  /*0b10*/  FFMA R6, R6, -5.3903029534742383927e-15, R13 ;  /* 0xa7c234c506067823 */ /* 0x000fe4000000000d */
[----:B------:R-:W-:Y:S01]  /*0b20*/  FFMA R7, R11, R7, R8 ;  /* 0x000000070b077223 */ /* 0x000fe20000000008 */
[----:B------:R-:W-:Y:S01]  /*0b30*/  MOV R8, R24 ;  /* 0x0000001800087202 */ /* 0x000fe20000000f00 */
[----:B------:R-:W-:Y:S01]  /*0b40*/  IMAD.MOV.U32 R14, RZ, RZ, R6 ;  /* 0x000000ffff0e7224 */ /* 0x000fe200078e0006 */
[----:B------:R-:W-:Y:S06]  /*0b50*/  @!P0 BRA `(.L_x_15) ;  /* 0x0000000400788947 */ /* 0x000fec0003800000 */
[----:B------:R-:W-:-:S13]  /*0b60*/  FSETP.NEU.AND P0, PT, |R5|, +INF , PT ;  /* 0x7f8000000500780b */ /* 0x000fda0003f0d200 */
[----:B------:R-:W-:Y:S01]  /*0b70*/  @!P0 FMUL R14, RZ, R5 ;  /* 0x00000005ff0e8220 */ /* 0x000fe20000400000 */
[----:B------:R-:W-:Y:S01]  /*0b80*/  @!P0 IMAD.MOV.U32 R24, RZ, RZ, RZ ;  /* 0x000000ffff188224 */ /* 0x000fe200078e00ff */
[----:B------:R-:W-:Y:S06]  /*0b90*/  @!P0 BRA `(.L_x_15) ;  /* 0x0000000400688947 */ /* 0x000fec0003800000 */
[----:B------:R-:W-:Y:S01]  /*0ba0*/  IMAD.SHL.U32 R9, R5, 0x100, RZ ;  /* 0x0000010005097824 */ /* 0x000fe200078e00ff */
[----:B------:R-:W-:Y:S01]  /*0bb0*/  CS2R R20, SRZ ;  /* 0x0000000000147805 */ /* 0x000fe2000001ff00 */
[----:B------:R-:W0:Y:S03]  /*0bc0*/  LDCU.64 UR10, c[0x4][URZ] ;  /* 0x01000000ff0a77ac */ /* 0x000e260008000a00 */
[----:B------:R-:W-:Y:S01]  /*0bd0*/  LOP3.LUT R23, R9, 0x80000000, RZ, 0xfc, !PT ;  /* 0x8000000009177812 */ /* 0x000fe200078efcff */
[----:B------:R-:W-:Y:S01]  /*0be0*/  UMOV UR5, URZ ;  /* 0x000000ff00057c82 */ /* 0x000fe20008000000 */
[----:B------:R-:W-:-:S05]  /*0bf0*/  UMOV UR4, URZ ;  /* 0x000000ff00047c82 */ /* 0x000fca0008000000 */
.L_x_16:
[----:B0-----:R-:W-:Y:S02]  /*0c00*/  IMAD.U32 R14, RZ, RZ, UR10 ;  /* 0x0000000aff0e7e24 */ /* 0x001fe4000f8e00ff */
[----:B------:R-:W-:-:S05]  /*0c10*/  IMAD.U32 R15, RZ, RZ, UR11 ;  /* 0x0000000bff0f7e24 */ /* 0x000fca000f8e00ff */
[----:B------:R-:W2:Y:S01]  /*0c20*/  LDG.E.CONSTANT R14, desc[UR8][R14.64] ;  /* 0x000000080e0e7981 */ /* 0x000ea2000c1e9900 */
[----:B------:R-:W-:Y:S01]  /*0c30*/  UIADD3 UR4, UPT, UPT, UR4, 0x1, URZ ;  /* 0x0000000104047890 */ /* 0x000fe2000fffe0ff */
[C---:B------:R-:W-:Y:S01]  /*0c40*/  ISETP.EQ.AND P0, PT, R20.reuse, RZ, PT ;  /* 0x000000ff1400720c */ /* 0x040fe20003f02270 */
[----:B------:R-:W-:Y:S01]  /*0c50*/  UIADD3 UR10, UP1, UPT, UR10, 0x4, URZ ;  /* 0x000000040a0a7890 */ /* 0x000fe2000ff3e0ff */
[C---:B------:R-:W-:Y:S01]  /*0c60*/  ISETP.EQ.AND P1, PT, R20.reuse, 0x4, PT ;  /* 0x000000041400780c */ /* 0x040fe20003f22270 */
[----:B------:R-:W-:Y:S01]  /*0c70*/  UISETP.NE.AND UP0, UPT, UR4, 0x6, UPT ;  /* 0x000000060400788c */ /* 0x000fe2000bf05270 */
[C---:B------:R-:W-:Y:S01]  /*0c80*/  ISETP.EQ.AND P2, PT, R20.reuse, 0x8, PT ;  /* 0x000000081400780c */ /* 0x040fe20003f42270 */
[----:B------:R-:W-:Y:S01]  /*0c90*/  UIADD3.X UR11, UPT, UPT, URZ, UR11, URZ, UP1, !UPT ;  /* 0x0000000bff0b7290 */ /* 0x000fe20008ffe4ff */
[C---:B------:R-:W-:Y:S02]  /*0ca0*/  ISETP.EQ.AND P3, PT, R20.reuse, 0xc, PT ;  /* 0x0000000c1400780c */ /* 0x040fe40003f62270 */
[----:B------:R-:W-:-:S02]  /*0cb0*/  ISETP.EQ.AND P4, PT, R20, 0x10, PT ;  /* 0x000000101400780c */ /* 0x000fc40003f82270 */
[C---:B------:R-:W-:Y:S01]  /*0cc0*/  ISETP.EQ.AND P5, PT, R20.reuse, 0x14, PT ;  /* 0x000000141400780c */ /* 0x040fe20003fa2270 */
[----:B------:R-:W-:Y:S02]  /*0cd0*/  VIADD R20, R20, 0x4 ;  /* 0x0000000414147836 */ /* 0x000fe40000000000 */
[----:B--2---:R-:W-:-:S03]  /*0ce0*/  IMAD.WIDE.U32 R16, R14, R23, RZ ;  /* 0x000000170e107225 */ /* 0x004fc600078e00ff */
[----:B------:R-:W-:-:S04]  /*0cf0*/  IADD3 R16, P6, PT, R16, R21, RZ ;  /* 0x0000001510107210 */ /* 0x000fc80007fde0ff */
[----:B------:R-:W-:Y:S01]  /*0d00*/  IADD3.X R21, PT, PT, R17, UR5, RZ, P6, !PT ;  /* 0x0000000511157c10 */ /* 0x000fe2000b7fe4ff */
[--C-:B------:R-:W-:Y:S01]  /*0d10*/  @P0 IMAD.MOV.U32 R9, RZ, RZ, R16.reuse ;  /* 0x000000ffff090224 */ /* 0x100fe200078e0010 */
[----:B------:R-:W-:Y:S01]  /*0d20*/  @P2 MOV R11, R16 ;  /* 0x00000010000b2202 */ /* 0x000fe20000000f00 */
[--C-:B------:R-:W-:Y:S02]  /*0d30*/  @P1 IMAD.MOV.U32 R10, RZ, RZ, R16.reuse ;  /* 0x000000ffff0a1224 */ /* 0x100fe400078e0010 */
[--C-:B------:R-:W-:Y:S02]  /*0d40*/  @P3 IMAD.MOV.U32 R12, RZ, RZ, R16.reuse ;  /* 0x000000ffff0c3224 */ /* 0x100fe400078e0010 */
[--C-:B------:R-:W-:Y:S02]  /*0d50*/  @P4 IMAD.MOV.U32 R13, RZ, RZ, R16.reuse ;  /* 0x000000ffff0d4224 */ /* 0x100fe400078e0010 */
[----:B------:R-:W-:Y:S01]  /*0d60*/  @P5 IMAD.MOV.U32 R18, RZ, RZ, R16 ;  /* 0x000000ffff125224 */ /* 0x000fe200078e0010 */
[----:B------:R-:W-:Y:S06]  /*0d70*/  BRA.U UP0, `(.L_x_16) ;  /* 0xfffffffd00a07547 */ /* 0x000fec000b83ffff */
[----:B------:R-:W-:Y:S01]  /*0d80*/  SHF.R.U32.HI R14, RZ, 0x17, R5 ;  /* 0x00000017ff0e7819 */ /* 0x000fe20000011605 */
[----:B------:R-:W-:Y:S03]  /*0d90*/  BSSY.RECONVERGENT B1, `(.L_x_17) ;  /* 0x0000028000017945 */ /* 0x000fe60003800200 */
[C---:B------:R-:W-:Y:S02]  /*0da0*/  LOP3.LUT R15, R14.reuse, 0xe0, RZ, 0xc0, !PT ;  /* 0x000000e00e0f7812 */ /* 0x040fe400078ec0ff */
[----:B------:R-:W-:-:S03]  /*0db0*/  LOP3.LUT P6, RZ, R14, 0x1f, RZ, 0xc0, !PT ;  /* 0x0000001f0eff7812 */ /* 0x000fc600078cc0ff */
[----:B------:R-:W-:-:S05]  /*0dc0*/  VIADD R15, R15, 0xffffff80 ;  /* 0xffffff800f0f7836 */ /* 0x000fca0000000000 */
[----:B------:R-:W-:-:S05]  /*0dd0*/  SHF.R.U32.HI R15, RZ, 0x5, R15 ;  /* 0x00000005ff0f7819 */ /* 0x000fca000001160f */
[----:B------:R-:W-:-:S05]  /*0de0*/  IMAD.U32 R17, R15, -0x4, RZ ;  /* 0xfffffffc0f117824 */ /* 0x000fca00078e00ff */
[C---:B------:R-:W-:Y:S02]  /*0df0*/  ISETP.EQ.AND P3, PT, R17.reuse, -0x18, PT ;  /* 0xffffffe81100780c */ /* 0x040fe40003f62270 */
[C---:B------:R-:W-:Y:S02]  /*0e00*/  ISETP.EQ.AND P4, PT, R17.reuse, -0x14, PT ;  /* 0xffffffec1100780c */ /* 0x040fe40003f82270 */
[C---:B------:R-:W-:Y:S02]  /*0e10*/  ISETP.EQ.AND P2, PT, R17.reuse, -0x10, PT ;  /* 0xfffffff01100780c */ /* 0x040fe40003f42270 */
[C---:B------:R-:W-:Y:S02]  /*0e20*/  ISETP.EQ.AND P1, PT, R17.reuse, -0xc, PT ;  /* 0xfffffff41100780c */ /* 0x040fe40003f22270 */
[C---:B------:R-:W-:Y:S02]  /*0e30*/  ISETP.EQ.AND P0, PT, R17.reuse, -0x8, PT ;  /* 0xfffffff81100780c */ /* 0x040fe40003f02270 */
[----:B------:R-:W-:-:S03]  /*0e40*/  ISETP.EQ.AND P5, PT, R17, RZ, PT ;  /* 0x000000ff1100720c */ /* 0x000fc60003fa2270 */
[----:B------:R-:W-:Y:S01]  /*0e50*/  @P3 IMAD.MOV.U32 R20, RZ, RZ, R9 ;  /* 0x000000ffff143224 */ /* 0x000fe200078e0009 */
[C---:B------:R-:W-:Y:S01]  /*0e60*/  ISETP.EQ.AND P3, PT, R17.reuse, -0x4, PT ;  /* 0xfffffffc1100780c */ /* 0x040fe20003f62270 */
[--C-:B------:R-:W-:Y:S01]  /*0e70*/  @P4 IMAD.MOV.U32 R20, RZ, RZ, R10.reuse ;  /* 0x000000ffff144224 */ /* 0x100fe200078e000a */
[----:B------:R-:W-:Y:S01]  /*0e80*/  @P4 MOV R15, R9 ;  /* 0x00000009000f4202 */ /* 0x000fe20000000f00 */
[----:B------:R-:W-:Y:S01]  /*0e90*/  @P2 IMAD.MOV.U32 R15, RZ, RZ, R10 ;  /* 0x000000ffff0f2224 */ /* 0x000fe200078e000a */
[----:B------:R-:W-:Y:S01]  /*0ea0*/  ISETP.EQ.AND P4, PT, R17, 0x4, PT ;  /* 0x000000041100780c */ /* 0x000fe20003f82270 */
[--C-:B------:R-:W-:Y:S02]  /*0eb0*/  @P2 IMAD.MOV.U32 R20, RZ, RZ, R11.reuse ;  /* 0x000000ffff142224 */ /* 0x100fe400078e000b */
[----:B------:R-:W-:Y:S02]  /*0ec0*/  @P1 IMAD.MOV.U32 R15, RZ, RZ, R11 ;  /* 0x000000ffff0f1224 */ /* 0x000fe400078e000b */
[----:B------:R-:W-:-:S02]  /*0ed0*/  @P1 IMAD.MOV.U32 R20, RZ, RZ, R12 ;  /* 0x000000ffff141224 */ /* 0x000fc400078e000c */
[----:B------:R-:W-:Y:S02]  /*0ee0*/  @P0 IMAD.MOV.U32 R15, RZ, RZ, R12 ;  /* 0x000000ffff0f0224 */ /* 0x000fe400078e000c */
[----:B------:R-:W-:Y:S01]  /*0ef0*/  @P0 IMAD.MOV.U32 R20, RZ, RZ, R13 ;  /* 0x000000ffff140224 */ /* 0x000fe200078e000d */
[----:B------:R-:W-:Y:S01]  /*0f00*/  @P3 MOV R15, R13 ;  /* 0x0000000d000f3202 */ /* 0x000fe20000000f00 */
[--C-:B------:R-:W-:Y:S02]  /*0f10*/  @P3 IMAD.MOV.U32 R20, RZ, RZ, R18.reuse ;  /* 0x000000ffff143224 */ /* 0x100fe400078e0012 */
[----:B------:R-:W-:Y:S02]  /*0f20*/  @P5 IMAD.MOV.U32 R15, RZ, RZ, R18 ;  /* 0x000000ffff0f5224 */ /* 0x000fe400078e0012 */
[--C-:B------:R-:W-:Y:S02]  /*0f30*/  @P5 IMAD.MOV.U32 R20, RZ, RZ, R21.reuse ;  /* 0x000000ffff145224 */ /* 0x100fe400078e0015 */
[----:B------:R-:W-:Y:S01]  /*0f40*/  @P4 IMAD.MOV.U32 R15, RZ, RZ, R21 ;  /* 0x000000ffff0f4224 */ /* 0x000fe200078e0015 */
[----:B------:R-:W-:Y:S06]  /*0f50*/  @!P6 BRA `(.L_x_18) ;  /* 0x00000000002ce947 */ /* 0x000fec0003800000 */
[----:B------:R-:W-:Y:S01]  /*0f60*/  @P2 IMAD.MOV.U32 R16, RZ, RZ, R9 ;  /* 0x000000ffff102224 */ /* 0x000fe200078e0009 */
[----:B------:R-:W-:Y:S01]  /*0f70*/  LOP3.LUT R14, R14, 0x1f, RZ, 0xc0, !PT ;  /* 0x0000001f0e0e7812 */ /* 0x000fe200078ec0ff */
[----:B------:R-:W-:Y:S02]  /*0f80*/  @P1 IMAD.MOV.U32 R16, RZ, RZ, R10 ;  /* 0x000000ffff101224 */ /* 0x000fe400078e000a */
[----:B------:R-:W-:Y:S01]  /*0f90*/  @P0 IMAD.MOV.U32 R16, RZ, RZ, R11 ;  /* 0x000000ffff100224 */ /* 0x000fe200078e000b */
[----:B------:R-:W-:Y:S02]  /*0fa0*/  ISETP.EQ.AND P0, PT, R17, 0x8, PT ;  /* 0x000000081100780c */ /* 0x000fe40003f02270 */
[----:B------:R-:W-:Y:S01]  /*0fb0*/  @P3 MOV R16, R12 ;  /* 0x0000000c00103202 */ /* 0x000fe20000000f00 */
[----:B------:R-:W-:Y:S01]  /*0fc0*/  @P5 IMAD.MOV.U32 R16, RZ, RZ, R13 ;  /* 0x000000ffff105224 */ /* 0x000fe200078e000d */
[----:B------:R-:W-:Y:S01]  /*0fd0*/  SHF.L.W.U32.HI R20, R15, R14, R20 ;  /* 0x0000000e0f147219 */ /* 0x000fe20000010e14 */
[----:B------:R-:W-:-:S08]  /*0fe0*/  @P4 IMAD.MOV.U32 R16, RZ, RZ, R18 ;  /* 0x000000ffff104224 */ /* 0x000fd000078e0012 */
[----:B------:R-:W-:-:S05]  /*0ff0*/  @P0 IMAD.MOV.U32 R16, RZ, RZ, R21 ;  /* 0x000000ffff100224 */ /* 0x000fca00078e0015 */
[----:B------:R-:W-:-:S07]  /*1000*/  SHF.L.W.U32.HI R15, R16, R14, R15 ;  /* 0x0000000e100f7219 */ /* 0x000fce0000010e0f */
.L_x_18:
[----:B------:R-:W-:Y:S05]  /*1010*/  BSYNC.RECONVERGENT B1 ;  /* 0x0000000000017941 */ /* 0x000fea0003800200 */
.L_x_17:
[C---:B------:R-:W-:Y:S01]  /*1020*/  SHF.L.W.U32.HI R24, R15.reuse, 0x2, R20 ;  /* 0x000000020f187819 */ /* 0x040fe20000010e14 */
[----:B------:R-:W-:Y:S01]  /*1030*/  IMAD.SHL.U32 R15, R15, 0x4, RZ ;  /* 0x000000040f0f7824 */ /* 0x000fe200078e00ff */
[----:B------:R-:W-:Y:S01]  /*1040*/  UMOV UR4, 0x54442d19 ;  /* 0x54442d1900047882 */ /* 0x000fe20000000000 */
[----:B------:R-:W-:Y:S01]  /*1050*/  UMOV UR5, 0x3bf921fb ;  /* 0x3bf921fb00057882 */ /* 0x000fe20000000000 */
[----:B------:R-:W-:Y:S02]  /*1060*/  SHF.R.S32.HI R16, RZ, 0x1f, R24 ;  /* 0x0000001fff107819 */ /* 0x000fe40000011418 */
[----:B------:R-:W-:Y:S02]  /*1070*/  ISETP.GE.AND P0, PT, R5, RZ, PT ;  /* 0x000000ff0500720c */ /* 0x000fe40003f06270 */
[C---:B------:R-:W-:Y:S02]  /*1080*/  LOP3.LUT R14, R16.reuse, R15, RZ, 0x3c, !PT ;  /* 0x0000000f100e7212 */ /* 0x040fe400078e3cff */
[----:B------:R-:W-:-:S02]  /*1090*/  LOP3.LUT R15, R16, R24, RZ, 0x3c, !PT ;  /* 0x00000018100f7212 */ /* 0x000fc400078e3cff */
[----:B------:R-:W-:Y:S02]  /*10a0*/  SHF.R.U32.HI R21, RZ, 0x1e, R20 ;  /* 0x0000001eff157819 */ /* 0x000fe40000011614 */
[C---:B------:R-:W-:Y:S02]  /*10b0*/  LOP3.LUT R20, R24.reuse, R5, RZ, 0x3c, !PT ;  /* 0x0000000518147212 */ /* 0x040fe400078e3cff */
[----:B------:R-:W0:Y:S01]  /*10c0*/  I2F.F64.S64 R14, R14 ;  /* 0x0000000e000e7312 */ /* 0x000e220000301c00 */
[----:B------:R-:W-:Y:S02]  /*10d0*/  LEA.HI R24, R24, R21, RZ, 0x1 ;  /* 0x0000001518187211 */ /* 0x000fe400078f08ff */
[----:B------:R-:W-:-:S03]  /*10e0*/  ISETP.GE.AND P1, PT, R20, RZ, PT ;  /* 0x000000ff1400720c */ /* 0x000fc60003f26270 */
[----:B------:R-:W-:-:S04]  /*10f0*/  IMAD.MOV R20, RZ, RZ, -R24 ;  /* 0x000000ffff147224 */ /* 0x000fc800078e0a18 */
[----:B------:R-:W-:Y:S01]  /*1100*/  @!P0 IMAD.MOV.U32 R24, RZ, RZ, R20 ;  /* 0x000000ffff188224 */ /* 0x000fe200078e0014 */
[----:B0-----:R-:W-:-:S10]  /*1110*/  DMUL R16, R14, UR4 ;  /* 0x000000040e107c28 */ /* 0x001fd40008000000 */
[----:B------:R-:W0:Y:S02]  /*1120*/  F2F.F32.F64 R16, R16 ;  /* 0x0000001000107310 */ /* 0x000e240000301000 */
[----:B0-----:R-:W-:-:S07]  /*1130*/  FSEL R14, -R16, R16, !P1 ;  /* 0x00000010100e7208 */ /* 0x001fce0004800100 */
.L_x_15:
[----:B------:R-:W-:Y:S05]  /*1140*/  BSYNC.RECONVERGENT B0 ;  /* 0x0000000000007941 */ /* 0x000fea0003800200 */
.L_x_14:
[----:B------:R-:W-:Y:S02]  /*1150*/  IMAD.MOV.U32 R16, RZ, RZ, 0x37cbac00 ;  /* 0x37cbac00ff107424 */ /* 0x000fe400078e00ff */
[----:B------:R-:W-:Y:S01]  /*1160*/  FMUL R15, R14, R14 ;  /* 0x0000000e0e0f7220 */ /* 0x000fe20000400000 */
[C---:B------:R-:W-:Y:S01]  /*1170*/  LOP3.LUT R17, R24.reuse, 0x1, RZ, 0xc0, !PT ;  /* 0x0000000118117812 */ /* 0x040fe200078ec0ff */
[----:B------:R-:W-:Y:S01]  /*1180*/  VIADD R21, R24, 0x1 ;  /* 0x0000000118157836 */ /* 0x000fe20000000000 */
[----:B------:R-:W-:Y:S01]  /*1190*/  MOV R20, 0x3c0885e4 ;  /* 0x3c0885e400147802 */ /* 0x000fe20000000f00 */
[----:B------:R-:W-:Y:S01]  /*11a0*/  FFMA R16, R15, R16, -0.0013887860113754868507 ;  /* 0xbab607ed0f107423 */ /* 0x000fe20000000010 */
[----:B------:R-:W-:Y:S01]  /*11b0*/  ISETP.NE.U32.AND P0, PT, R17, 0x1, PT ;  /* 0x000000011100780c */ /* 0x000fe20003f05070 */
[----:B------:R-:W-:Y:S01]  /*11c0*/  IMAD.MOV.U32 R17, RZ, RZ, 0x3e2aaaa8 ;  /* 0x3e2aaaa8ff117424 */ /* 0x000fe200078e00ff */
[----:B------:R-:W-:Y:S01]  /*11d0*/  LOP3.LUT P1, RZ, R21, 0x2, RZ, 0xc0, !PT ;  /* 0x0000000215ff7812 */ /* 0x000fe2000782c0ff */
[----:B------:R-:W-:Y:S01]  /*11e0*/  BSSY.RECONVERGENT B0, `(.L_x_19) ;  /* 0x000006e000007945 */ /* 0x000fe20003800200 */
[----:B------:R-:W-:-:S02]  /*11f0*/  FSEL R16, R16, -0.00019574658654164522886, P0 ;  /* 0xb94d415310107808 */ /* 0x000fc40000000000 */
[----:B------:R-:W-:Y:S02]  /*1200*/  FSEL R20, R20, 0.041666727513074874878, !P0 ;  /* 0x3d2aaabb14147808 */ /* 0x000fe40004000000 */
[----:B------:R-:W-:Y:S02]  /*1210*/  FSEL R17, -R17, -0.4999999701976776123, !P0 ;  /* 0xbeffffff11117808 */ /* 0x000fe40004000100 */
[----:B------:R-:W-:Y:S01]  /*1220*/  FSEL R14, R14, 1, !P0 ;  /* 0x3f8000000e0e7808 */ /* 0x000fe20004000000 */
[----:B------:R-:W-:Y:S01]  /*1230*/  FFMA R16, R15, R16, R20 ;  /* 0x000000100f107223 */ /* 0x000fe20000000014 */
[----:B------:R-:W-:Y:S02]  /*1240*/  FSETP.GE.AND P0, PT, |R5|, 105615, PT ;  /* 0x47ce47800500780b */ /* 0x000fe40003f06200 */
[----:B------:R-:W-:Y:S01]  /*1250*/  I2FP.F32.U32 R24, R3 ;  /* 0x0000000300187245 */ /* 0x000fe20000201000 */
[C---:B------:R-:W-:Y:S01]  /*1260*/  FFMA R16, R15.reuse, R16, R17 ;  /* 0x000000100f107223 */ /* 0x040fe20000000011 */
[----:B------:R-:W-:-:S03]  /*1270*/  FFMA R15, R15, R14, RZ ;  /* 0x0000000e0f0f7223 */ /* 0x000fc600000000ff */
[----:B------:R-:W-:Y:S01]  /*1280*/  FFMA R19, R24, R22, R19 ;  /* 0x0000001618137223 */ /* 0x000fe20000000013 */
[----:B------:R-:W-:Y:S01]  /*1290*/  FFMA R20, R15, R16, R14 ;  /* 0x000000100f147223 */ /* 0x000fe2000000000e */
[----:B------:R-:W-:Y:S02]  /*12a0*/  IMAD.MOV.U32 R22, RZ, RZ, R8 ;  /* 0x000000ffff167224 */ /* 0x000fe400078e0008 */
[----:B------:R-:W-:Y:S02]  /*12b0*/  IMAD.MOV.U32 R14, RZ, RZ, R6 ;  /* 0x000000ffff0e7224 */ /* 0x000fe400078e0006 */
[----:B------:R-:W-:Y:S01]  /*12c0*/  @P1 FADD R20, RZ, -R20 ;  /* 0x80000014ff141221 */ /* 0x000fe20000000000 */
        /* <DEDUP_REMOVED lines=11> */
.L_x_21:
[----:B0-----:R-:W-:Y:S01]  /*1380*/  IMAD.U32 R14, RZ, RZ, UR10 ;  /* 0x0000000aff0e7e24 */ /* 0x001fe2000f8e00ff */
[----:B------:R-:W-:-:S05]  /*1390*/  MOV R15, UR11 ;  /* 0x0000000b000f7c02 */ /* 0x000fca0008000f00 */
        /* <DEDUP_REMOVED lines=15> */
[--C-:B------:R-:W-:Y:S02]  /*1490*/  @P0 IMAD.MOV.U32 R9, RZ, RZ, R16.reuse ;  /* 0x000000ffff090224 */ /* 0x100fe400078e0010 */
[--C-:B------:R-:W-:Y:S02]  /*14a0*/  @P1 IMAD.MOV.U32 R10, RZ, RZ, R16.reuse ;  /* 0x000000ffff0a1224 */ /* 0x100fe400078e0010 */
        /* <DEDUP_REMOVED lines=8> */
[----:B------:R-:W-:Y:S02]  /*1530*/  LOP3.LUT P6, RZ, R16, 0x1f, RZ, 0xc0, !PT ;  /* 0x0000001f10ff7812 */ /* 0x000fe400078cc0ff */
[----:B------:R-:W-:-:S04]  /*1540*/  IADD3 R14, PT, PT, R14, -0x80, RZ ;  /* 0xffffff800e0e7810 */ /* 0x000fc80007ffe0ff */
[----:B------:R-:W-:-:S05]  /*1550*/  SHF.R.U32.HI R14, RZ, 0x5, R14 ;  /* 0x00000005ff0e7819 */ /* 0x000fca000001160e */
[----:B------:R-:W-:-:S05]  /*1560*/  IMAD.U32 R17, R14, -0x4, RZ ;  /* 0xfffffffc0e117824 */ /* 0x000fca00078e00ff */
[C---:B------:R-:W-:Y:S02]  /*1570*/  ISETP.EQ.AND P3, PT, R17.reuse, -0x18, PT ;  /* 0xffffffe81100780c */ /* 0x040fe40003f62270 */
[C---:B------:R-:W-:Y:S02]  /*1580*/  ISETP.EQ.AND P4, PT, R17.reuse, -0x14, PT ;  /* 0xffffffec1100780c */ /* 0x040fe40003f82270 */
[C---:B------:R-:W-:Y:S02]  /*1590*/  ISETP.EQ.AND P2, PT, R17.reuse, -0x10, PT ;  /* 0xfffffff01100780c */ /* 0x040fe40003f42270 */
[C---:B------:R-:W-:Y:S02]  /*15a0*/  ISETP.EQ.AND P1, PT, R17.reuse, -0xc, PT ;  /* 0xfffffff41100780c */ /* 0x040fe40003f22270 */
[C---:B------:R-:W-:Y:S02]  /*15b0*/  ISETP.EQ.AND P0, PT, R17.reuse, -0x8, PT ;  /* 0xfffffff81100780c */ /* 0x040fe40003f02270 */
[----:B------:R-:W-:-:S03]  /*15c0*/  ISETP.EQ.AND P5, PT, R17, 0x4, PT ;  /* 0x000000041100780c */ /* 0x000fc60003fa2270 */
[--C-:B------:R-:W-:Y:S01]  /*15d0*/  @P3 IMAD.MOV.U32 R21, RZ, RZ, R9.reuse ;  /* 0x000000ffff153224 */ /* 0x100fe200078e0009 */
[C---:B------:R-:W-:Y:S01]  /*15e0*/  ISETP.EQ.AND P3, PT, R17.reuse, -0x4, PT ;  /* 0xfffffffc1100780c */ /* 0x040fe20003f62270 */
[----:B------:R-:W-:Y:S02]  /*15f0*/  @P4 IMAD.MOV.U32 R14, RZ, RZ, R9 ;  /* 0x000000ffff0e4224 */ /* 0x000fe400078e0009 */
[--C-:B------:R-:W-:Y:S01]  /*1600*/  @P4 IMAD.MOV.U32 R21, RZ, RZ, R10.reuse ;  /* 0x000000ffff154224 */ /* 0x100fe200078e000a */
[----:B------:R-:W-:Y:S01]  /*1610*/  ISETP.EQ.AND P4, PT, R17, RZ, PT ;  /* 0x000000ff1100720c */ /* 0x000fe20003f82270 */
[----:B------:R-:W-:Y:S02]  /*1620*/  @P2 IMAD.MOV.U32 R14, RZ, RZ, R10 ;  /* 0x000000ffff0e2224 */ /* 0x000fe400078e000a */
[--C-:B------:R-:W-:Y:S01]  /*1630*/  @P2 IMAD.MOV.U32 R21, RZ, RZ, R11.reuse ;  /* 0x000000ffff152224 */ /* 0x100fe200078e000b */
[----:B------:R-:W-:Y:S01]  /*1640*/  @P1 MOV R21, R12 ;  /* 0x0000000c00151202 */ /* 0x000fe20000000f00 */
[----:B------:R-:W-:-:S02]  /*1650*/  @P1 IMAD.MOV.U32 R14, RZ, RZ, R11 ;  /* 0x000000ffff0e1224 */ /* 0x000fc400078e000b */
[----:B------:R-:W-:Y:S02]  /*1660*/  @P0 IMAD.MOV.U32 R14, RZ, RZ, R12 ;  /* 0x000000ffff0e0224 */ /* 0x000fe400078e000c */
[--C-:B------:R-:W-:Y:S02]  /*1670*/  @P0 IMAD.MOV.U32 R21, RZ, RZ, R13.reuse ;  /* 0x000000ffff150224 */ /* 0x100fe400078e000d */
[----:B------:R-:W-:Y:S02]  /*1680*/  @P3 IMAD.MOV.U32 R14, RZ, RZ, R13 ;  /* 0x000000ffff0e3224 */ /* 0x000fe400078e000d */
[--C-:B------:R-:W-:Y:S02]  /*1690*/  @P3 IMAD.MOV.U32 R21, RZ, RZ, R18.reuse ;  /* 0x000000ffff153224 */ /* 0x100fe400078e0012 */
[----:B------:R-:W-:Y:S02]  /*16a0*/  @P4 IMAD.MOV.U32 R14, RZ, RZ, R18 ;  /* 0x000000ffff0e4224 */ /* 0x000fe400078e0012 */
[----:B------:R-:W-:-:S02]  /*16b0*/  @P4 IMAD.MOV.U32 R21, RZ, RZ, R23 ;  /* 0x000000ffff154224 */ /* 0x000fc400078e0017 */
[----:B------:R-:W-:Y:S01]  /*16c0*/  @P5 IMAD.MOV.U32 R14, RZ, RZ, R23 ;  /* 0x000000ffff0e5224 */ /* 0x000fe200078e0017 */
[----:B------:R-:W-:Y:S06]  /*16d0*/  @!P6 BRA `(.L_x_23) ;  /* 0x00000000002ce947 */ /* 0x000fec0003800000 */
[----:B------:R-:W-:Y:S01]  /*16e0*/  @P2 MOV R15, R9 ;  /* 0x00000009000f2202 */ /* 0x000fe20000000f00 */
[----:B------:R-:W-:Y:S01]  /*16f0*/  @P1 IMAD.MOV.U32 R15, RZ, RZ, R10 ;  /* 0x000000ffff0f1224 */ /* 0x000fe200078e000a */
[----:B------:R-:W-:Y:S01]  /*1700*/  LOP3.LUT R16, R16, 0x1f, RZ, 0xc0, !PT ;  /* 0x0000001f10107812 */ /* 0x000fe200078ec0ff */
[----:B------:R-:W-:Y:S01]  /*1710*/  @P0 IMAD.MOV.U32 R15, RZ, RZ, R11 ;  /* 0x000000ffff0f0224 */ /* 0x000fe200078e000b */
[----:B------:R-:W-:Y:S01]  /*1720*/  ISETP.EQ.AND P0, PT, R17, 0x8, PT ;  /* 0x000000081100780c */ /* 0x000fe20003f02270 */
[----:B------:R-:W-:Y:S01]  /*1730*/  @P3 IMAD.MOV.U32 R15, RZ, RZ, R12 ;  /* 0x000000ffff0f3224 */ /* 0x000fe200078e000c */
[----:B------:R-:W-:Y:S01]  /*1740*/  SHF.L.W.U32.HI R21, R14, R16, R21 ;  /* 0x000000100e157219 */ /* 0x000fe20000010e15 */
[----:B------:R-:W-:Y:S02]  /*1750*/  @P4 IMAD.MOV.U32 R15, RZ, RZ, R13 ;  /* 0x000000ffff0f4224 */ /* 0x000fe400078e000d */
[----:B------:R-:W-:-:S08]  /*1760*/  @P5 IMAD.MOV.U32 R15, RZ, RZ, R18 ;  /* 0x000000ffff0f5224 */ /* 0x000fd000078e0012 */
[----:B------:R-:W-:-:S05]  /*1770*/  @P0 IMAD.MOV.U32 R15, RZ, RZ, R23 ;  /* 0x000000ffff0f0224 */ /* 0x000fca00078e0017 */
[----:B------:R-:W-:-:S07]  /*1780*/  SHF.L.W.U32.HI R14, R15, R16, R14 ;  /* 0x000000100f0e7219 */ /* 0x000fce0000010e0e */
.L_x_23:
[----:B------:R-:W-:Y:S05]  /*1790*/  BSYNC.RECONVERGENT B1 ;  /* 0x0000000000017941 */ /* 0x000fea0003800200 */
.L_x_22:
        /* <DEDUP_REMOVED lines=12> */
[----:B------:R-:W-:Y:S02]  /*1860*/  ISETP.GE.AND P0, PT, R23, RZ, PT ;  /* 0x000000ff1700720c */ /* 0x000fe40003f06270 */
[----:B------:R-:W-:-:S05]  /*1870*/  IADD3 R21, PT, PT, -R22, RZ, RZ ;  /* 0x000000ff16157210 */ /* 0x000fca0007ffe1ff */
[----:B------:R-:W-:Y:S01]  /*1880*/  @!P1 IMAD.MOV.U32 R22, RZ, RZ, R21 ;  /* 0x000000ffff169224 */ /* 0x000fe200078e0015 */
[----:B0-----:R-:W-:-:S10]  /*1890*/  DMUL R16, R14, UR4 ;  /* 0x000000040e107c28 */ /* 0x001fd40008000000 */
[----:B------:R-:W0:Y:S02]  /*18a0*/  F2F.F32.F64 R16, R16 ;  /* 0x0000001000107310 */ /* 0x000e240000301000 */
[----:B0-----:R-:W-:-:S07]  /*18b0*/  FSEL R14, -R16, R16, !P0 ;  /* 0x00000010100e7208 */ /* 0x001fce0004000100 */
.L_x_20:
[----:B------:R-:W-:Y:S05]  /*18c0*/  BSYNC.RECONVERGENT B0 ;  /* 0x0000000000007941 */ /* 0x000fea0003800200 */
.L_x_19:
[----:B------:R-:W-:Y:S02]  /*18d0*/  IMAD.MOV.U32 R16, RZ, RZ, 0x37cbac00 ;  /* 0x37cbac00ff107424 */ /* 0x000fe400078e00ff */
[----:B------:R-:W-:Y:S01]  /*18e0*/  FMUL R15, R14, R14 ;  /* 0x0000000e0e0f7220 */ /* 0x000fe20000400000 */
[C---:B------:R-:W-:Y:S01]  /*18f0*/  LOP3.LUT R17, R22.reuse, 0x1, RZ, 0xc0, !PT ;  /* 0x0000000116117812 */ /* 0x040fe200078ec0ff */
[----:B------:R-:W-:Y:S01]  /*1900*/  IMAD.MOV.U32 R21, RZ, RZ, 0x3d2aaabb ;  /* 0x3d2aaabbff157424 */ /* 0x000fe200078e00ff */
[----:B------:R-:W0:Y:S01]  /*1910*/  S2UR UR5, SR_CgaCtaId ;  /* 0x00000000000579c3 */ /* 0x000e220000008800 */
[----:B------:R-:W-:Y:S01]  /*1920*/  FFMA R16, R15, R16, -0.0013887860113754868507 ;  /* 0xbab607ed0f107423 */ /* 0x000fe20000000010 */
[----:B------:R-:W-:Y:S01]  /*1930*/  ISETP.NE.U32.AND P0, PT, R17, 0x1, PT ;  /* 0x000000011100780c */ /* 0x000fe20003f05070 */
[----:B------:R-:W-:Y:S01]  /*1940*/  IMAD.MOV.U32 R17, RZ, RZ, 0x3effffff ;  /* 0x3effffffff117424 */ /* 0x000fe200078e00ff */
[----:B------:R-:W-:Y:S01]  /*1950*/  LOP3.LUT P1, RZ, R22, 0x2, RZ, 0xc0, !PT ;  /* 0x0000000216ff7812 */ /* 0x000fe2000782c0ff */
[----:B------:R-:W-:Y:S01]  /*1960*/  UMOV UR4, 0x400 ;  /* 0x0000040000047882 */ /* 0x000fe20000000000 */
[----:B------:R-:W-:Y:S01]  /*1970*/  FSEL R16, R16, -0.00019574658654164522886, !P0 ;  /* 0xb94d415310107808 */ /* 0x000fe20004000000 */
[----:B------:R-:W-:Y:S01]  /*1980*/  BSSY.RECONVERGENT B0, `(.L_x_24) ;  /* 0x0000072000007945 */ /* 0x000fe20003800200 */
[----:B------:R-:W-:Y:S01]  /*1990*/  FSEL R24, R21, 0.0083327032625675201416, !P0 ;  /* 0x3c0885e415187808 */ /* 0x000fe20004000000 */
[----:B------:R-:W-:Y:S01]  /*19a0*/  IMAD.MOV.U32 R22, RZ, RZ, R8 ;  /* 0x000000ffff167224 */ /* 0x000fe200078e0008 */
[----:B------:R-:W-:-:S02]  /*19b0*/  FSEL R17, -R17, -0.16666662693023681641, !P0 ;  /* 0xbe2aaaa811117808 */ /* 0x000fc40004000100 */
[----:B------:R-:W-:Y:S01]  /*19c0*/  FSEL R14, R14, 1, P0 ;  /* 0x3f8000000e0e7808 */ /* 0x000fe20000000000 */
[----:B------:R-:W-:Y:S01]  /*19d0*/  FFMA R16, R15, R16, R24 ;  /* 0x000000100f107223 */ /* 0x000fe20000000018 */
[----:B------:R-:W-:-:S03]  /*19e0*/  FSETP.GE.AND P0, PT, |R5|, 105615, PT ;  /* 0x47ce47800500780b */ /* 0x000fc60003f06200 */
[C---:B------:R-:W-:Y:S01]  /*19f0*/  FFMA R16, R15.reuse, R16, R17 ;  /* 0x000000100f107223 */ /* 0x040fe20000000011 */
[----:B------:R-:W-:-:S04]  /*1a00*/  FFMA R15, R15, R14, RZ ;  /* 0x0000000e0f0f7223 */ /* 0x000fc800000000ff */
[----:B------:R-:W-:Y:S01]  /*1a10*/  FFMA R14, R15, R16, R14 ;  /* 0x000000100f0e7223 */ /* 0x000fe2000000000e */
[----:B------:R-:W-:Y:S01]  /*1a20*/  IMAD R15, R0, UR7, R3 ;  /* 0x00000007000f7c24 */ /* 0x000fe2000f8e0203 */
[----:B0-----:R-:W-:Y:S02]  /*1a30*/  ULEA UR4, UR5, UR4, 0x18 ;  /* 0x0000000405047291 */ /* 0x001fe4000f8ec0ff */
[----:B------:R-:W-:-:S04]  /*1a40*/  @P1 FADD R14, RZ, -R14 ;  /* 0x8000000eff0e1221 */ /* 0x000fc80000000000 */
[----:B------:R-:W-:Y:S01]  /*1a50*/  FMUL R14, R19, R14 ;  /* 0x0000000e130e7220 */ /* 0x000fe20000400000 */
[----:B------:R-:W-:-:S03]  /*1a60*/  LEA R15, R15, UR4, 0x2 ;  /* 0x000000040f0f7c11 */ /* 0x000fc6000f8e10ff */
[----:B------:R-:W-:Y:S01]  /*1a70*/  FFMA R14, R7, R20, -R14 ;  /* 0x00000014070e7223 */ /* 0x000fe2000000080e */
[----:B------:R-:W-:-:S04]  /*1a80*/  IMAD.MOV.U32 R20, RZ, RZ, R6 ;  /* 0x000000ffff147224 */ /* 0x000fc800078e0006 */
[----:B------:R0:W-:Y:S01]  /*1a90*/  STS [R15], R14 ;  /* 0x0000000e0f007388 */ /* 0x0001e20000000800 */
[----:B------:R-:W-:Y:S05]  /*1aa0*/  @!P0 BRA `(.L_x_25) ;  /* 0x00000004007c8947 */ /* 0x000fea0003800000 */
[----:B------:R-:W-:-:S13]  /*1ab0*/  FSETP.NEU.AND P0, PT, |R5|, +INF , PT ;  /* 0x7f8000000500780b */ /* 0x000fda0003f0d200 */
[----:B------:R-:W-:Y:S01]  /*1ac0*/  @!P0 FMUL R20, RZ, R5 ;  /* 0x00000005ff148220 */ /* 0x000fe20000400000 */
[----:B------:R-:W-:Y:S01]  /*1ad0*/  @!P0 IMAD.MOV.U32 R22, RZ, RZ, RZ ;  /* 0x000000ffff168224 */ /* 0x000fe200078e00ff */
[----:B------:R-:W-:Y:S06]  /*1ae0*/  @!P0 BRA `(.L_x_25) ;  /* 0x00000004006c8947 */ /* 0x000fec0003800000 */
[----:B0-----:R-:W-:Y:S01]  /*1af0*/  SHF.L.U32 R14, R5, 0x8, RZ ;  /* 0x00000008050e7819 */ /* 0x001fe200000006ff */
[----:B------:R-:W-:Y:S01]  /*1b00*/  IMAD.MOV.U32 R23, RZ, RZ, RZ ;  /* 0x000000ffff177224 */ /* 0x000fe200078e00ff */
[----:B------:R-:W0:Y:S01]  /*1b10*/  LDCU.64 UR10, c[0x4][URZ] ;  /* 0x01000000ff0a77ac */ /* 0x000e220008000a00 */
[----:B------:R-:W-:Y:S01]  /*1b20*/  IMAD.MOV.U32 R20, RZ, RZ, RZ ;  /* 0x000000ffff147224 */ /* 0x000fe200078e00ff */
[----:B------:R-:W-:Y:S01]  /*1b30*/  LOP3.LUT R25, R14, 0x80000000, RZ, 0xfc, !PT ;  /* 0x800000000e197812 */ /* 0x000fe200078efcff */
[----:B------:R-:W-:Y:S01]  /*1b40*/  UMOV UR5, URZ ;  /* 0x000000ff00057c82 */ /* 0x000fe20008000000 */
[----:B------:R-:W-:-:S05]  /*1b50*/  UMOV UR4, URZ ;  /* 0x000000ff00047c82 */ /* 0x000fca0008000000 */
.L_x_26:
        /* <DEDUP_REMOVED lines=39> */
[----:B------:R-:W-:Y:S01]  /*1dd0*/  @P4 IMAD.MOV.U32 R14, RZ, RZ, R9 ;  /* 0x000000ffff0e4224 */ /* 0x000fe200078e0009 */
[----:B------:R-:W-:Y:S01]  /*1de0*/  @P4 MOV R20, R10 ;  /* 0x0000000a00144202 */ /* 0x000fe20000000f00 */
[----:B------:R-:W-:Y:S01]  /*1df0*/  @P2 IMAD.MOV.U32 R14, RZ, RZ, R10 ;  /* 0x000000ffff0e2224 */ /* 0x000fe200078e000a */
[----:B------:R-:W-:Y:S01]  /*1e00*/  ISETP.EQ.AND P4, PT, R17, RZ, PT ;  /* 0x000000ff1100720c */ /* 0x000fe20003f82270 */
[--C-:B------:R-:W-:Y:S02]  /*1e10*/  @P2 IMAD.MOV.U32 R20, RZ, RZ, R11.reuse ;  /* 0x000000ffff142224 */ /* 0x100fe400078e000b */
[----:B------:R-:W-:Y:S02]  /*1e20*/  @P1 IMAD.MOV.U32 R14, RZ, RZ, R11 ;  /* 0x000000ffff0e1224 */ /* 0x000fe400078e000b */
[----:B------:R-:W-:-:S02]  /*1e30*/  @P1 IMAD.MOV.U32 R20, RZ, RZ, R12 ;  /* 0x000000ffff141224 */ /* 0x000fc400078e000c */
[----:B------:R-:W-:Y:S02]  /*1e40*/  @P0 IMAD.MOV.U32 R14, RZ, RZ, R12 ;  /* 0x000000ffff0e0224 */ /* 0x000fe400078e000c */
[--C-:B------:R-:W-:Y:S01]  /*1e50*/  @P0 IMAD.MOV.U32 R20, RZ, RZ, R13.reuse ;  /* 0x000000ffff140224 */ /* 0x100fe200078e000d */
[----:B------:R-:W-:Y:S01]  /*1e60*/  @P3 MOV R20, R18 ;  /* 0x0000001200143202 */ /* 0x000fe20000000f00 */
[----:B------:R-:W-:Y:S02]  /*1e70*/  @P3 IMAD.MOV.U32 R14, RZ, RZ, R13 ;  /* 0x000000ffff0e3224 */ /* 0x000fe400078e000d */
[----:B------:R-:W-:Y:S02]  /*1e80*/  @P4 IMAD.MOV.U32 R14, RZ, RZ, R18 ;  /* 0x000000ffff0e4224 */ /* 0x000fe400078e0012 */
[--C-:B------:R-:W-:Y:S02]  /*1e90*/  @P4 IMAD.MOV.U32 R20, RZ, RZ, R23.reuse ;  /* 0x000000ffff144224 */ /* 0x100fe400078e0017 */
[----:B------:R-:W-:Y:S01]  /*1ea0*/  @P5 IMAD.MOV.U32 R14, RZ, RZ, R23 ;  /* 0x000000ffff0e5224 */ /* 0x000fe200078e0017 */
[----:B------:R-:W-:Y:S06]  /*1eb0*/  @!P6 BRA `(.L_x_28) ;  /* 0x00000000002ce947 */ /* 0x000fec0003800000 */
[----:B------:R-:W-:Y:S02]  /*1ec0*/  @P2 IMAD.MOV.U32 R15, RZ, RZ, R9 ;  /* 0x000000ffff0f2224 */ /* 0x000fe400078e0009 */
[----:B------:R-:W-:Y:S02]  /*1ed0*/  @P1 IMAD.MOV.U32 R15, RZ, RZ, R10 ;  /* 0x000000ffff0f1224 */ /* 0x000fe400078e000a */
[----:B------:R-:W-:Y:S01]  /*1ee0*/  @P0 IMAD.MOV.U32 R15, RZ, RZ, R11 ;  /* 0x000000ffff0f0224 */ /* 0x000fe200078e000b */
[----:B------:R-:W-:Y:S01]  /*1ef0*/  ISETP.EQ.AND P0, PT, R17, 0x8, PT ;  /* 0x000000081100780c */ /* 0x000fe20003f02270 */
[----:B------:R-:W-:Y:S01]  /*1f00*/  @P3 IMAD.MOV.U32 R15, RZ, RZ, R12 ;  /* 0x000000ffff0f3224 */ /* 0x000fe200078e000c */
[----:B------:R-:W-:Y:S01]  /*1f10*/  @P4 MOV R15, R13 ;  /* 0x0000000d000f4202 */ /* 0x000fe20000000f00 */
[----:B------:R-:W-:Y:S01]  /*1f20*/  @P5 IMAD.MOV.U32 R15, RZ, RZ, R18 ;  /* 0x000000ffff0f5224 */ /* 0x000fe200078e0012 */
[----:B------:R-:W-:-:S04]  /*1f30*/  LOP3.LUT R17, R16, 0x1f, RZ, 0xc0, !PT ;  /* 0x0000001f10117812 */ /* 0x000fc800078ec0ff */
[----:B------:R-:W-:-:S05]  /*1f40*/  SHF.L.W.U32.HI R20, R14, R17, R20 ;  /* 0x000000110e147219 */ /* 0x000fca0000010e14 */
[----:B------:R-:W-:-:S05]  /*1f50*/  @P0 IMAD.MOV.U32 R15, RZ, RZ, R23 ;  /* 0x000000ffff0f0224 */ /* 0x000fca00078e0017 */
[----:B------:R-:W-:-:S07]  /*1f60*/  SHF.L.W.U32.HI R14, R15, R17, R14 ;  /* 0x000000110f0e7219 */ /* 0x000fce0000010e0e */
.L_x_28:
[----:B------:R-:W-:Y:S05]  /*1f70*/  BSYNC.RECONVERGENT B1 ;  /* 0x0000000000017941 */ /* 0x000fea0003800200 */
.L_x_27:
        /* <DEDUP_REMOVED lines=18> */
.L_x_25:
[----:B------:R-:W-:Y:S05]  /*20a0*/  BSYNC.RECONVERGENT B0 ;  /* 0x0000000000007941 */ /* 0x000fea0003800200 */
.L_x_24:
[----:B0-----:R-:W-:Y:S01]  /*20b0*/  LOP3.LUT R14, R22, 0x1, RZ, 0xc0, !PT ;  /* 0x00000001160e7812 */ /* 0x001fe200078ec0ff */
[----:B------:R-:W-:Y:S02]  /*20c0*/  IMAD.MOV.U32 R16, RZ, RZ, 0x37cbac00 ;  /* 0x37cbac00ff107424 */ /* 0x000fe400078e00ff */
[----:B------:R-:W-:Y:S01]  /*20d0*/  FMUL R15, R20, R20 ;  /* 0x00000014140f7220 */ /* 0x000fe20000400000 */
[----:B------:R-:W-:Y:S01]  /*20e0*/  IMAD.MOV.U32 R17, RZ, RZ, 0x3effffff ;  /* 0x3effffffff117424 */ /* 0x000fe200078e00ff */
[----:B------:R-:W-:Y:S01]  /*20f0*/  ISETP.NE.U32.AND P0, PT, R14, 0x1, PT ;  /* 0x000000010e00780c */ /* 0x000fe20003f05070 */
[----:B------:R-:W-:Y:S01]  /*2100*/  BSSY.RECONVERGENT B0, `(.L_x_29) ;  /* 0x000006d000007945 */ /* 0x000fe20003800200 */
[----:B------:R-:W-:Y:S01]  /*2110*/  FFMA R14, R15, R16, -0.0013887860113754868507 ;  /* 0xbab607ed0f0e7423 */ /* 0x000fe20000000010 */
[----:B------:R-:W-:Y:S02]  /*2120*/  LOP3.LUT P1, RZ, R22, 0x2, RZ, 0xc0, !PT ;  /* 0x0000000216ff7812 */ /* 0x000fe4000782c0ff */
[----:B------:R-:W-:-:S02]  /*2130*/  FSEL R26, R21, 0.0083327032625675201416, !P0 ;  /* 0x3c0885e4151a7808 */ /* 0x000fc40004000000 */
[----:B------:R-:W-:Y:S02]  /*2140*/  FSEL R24, R14, -0.00019574658654164522886, !P0 ;  /* 0xb94d41530e187808 */ /* 0x000fe40004000000 */
[----:B------:R-:W-:Y:S02]  /*2150*/  FSEL R14, R20, 1, P0 ;  /* 0x3f800000140e7808 */ /* 0x000fe40000000000 */
[----:B------:R-:W-:Y:S01]  /*2160*/  FSEL R21, -R17, -0.16666662693023681641, !P0 ;  /* 0xbe2aaaa811157808 */ /* 0x000fe20004000100 */
[----:B------:R-:W-:Y:S01]  /*2170*/  FFMA R24, R15, R24, R26 ;  /* 0x000000180f187223 */ /* 0x000fe2000000001a */
[----:B------:R-:W-:Y:S01]  /*2180*/  FSETP.GE.AND P0, PT, |R5|, 105615, PT ;  /* 0x47ce47800500780b */ /* 0x000fe20003f06200 */
[C---:B------:R-:W-:Y:S02]  /*2190*/  FFMA R17, R15.reuse, R14, RZ ;  /* 0x0000000e0f117223 */ /* 0x040fe400000000ff */
[----:B------:R-:W-:-:S04]  /*21a0*/  FFMA R21, R15, R24, R21 ;  /* 0x000000180f157223 */ /* 0x000fc80000000015 */
[----:B------:R-:W-:-:S04]  /*21b0*/  FFMA R14, R17, R21, R14 ;  /* 0x00000015110e7223 */ /* 0x000fc8000000000e */
[----:B------:R-:W-:-:S04]  /*21c0*/  @P1 FADD R14, RZ, -R14 ;  /* 0x8000000eff0e1221 */ /* 0x000fc80000000000 */
[----:B------:R-:W-:Y:S01]  /*21d0*/  FMUL R20, R7, R14 ;  /* 0x0000000e07147220 */ /* 0x000fe20000400000 */
[----:B------:R-:W-:Y:S06]  /*21e0*/  @!P0 BRA `(.L_x_30) ;  /* 0x0000000400788947 */ /* 0x000fec0003800000 */
[----:B------:R-:W-:-:S13]  /*21f0*/  FSETP.NEU.AND P0, PT, |R5|, +INF , PT ;  /* 0x7f8000000500780b */ /* 0x000fda0003f0d200 */
[----:B------:R-:W-:Y:S01]  /*2200*/  @!P0 FMUL R6, RZ, R5 ;  /* 0x00000005ff068220 */ /* 0x000fe20000400000 */
[----:B------:R-:W-:Y:S01]  /*2210*/  @!P0 MOV R8, RZ ;  /* 0x000000ff00088202 */ /* 0x000fe20000000f00 */
[----:B------:R-:W-:Y:S06]  /*2220*/  @!P0 BRA `(.L_x_30) ;  /* 0x0000000400688947 */ /* 0x000fec0003800000 */
[----:B------:R-:W-:Y:S01]  /*2230*/  IMAD.SHL.U32 R6, R5, 0x100, RZ ;  /* 0x0000010005067824 */ /* 0x000fe200078e00ff */
[----:B------:R-:W0:Y:S01]  /*2240*/  LDCU.64 UR10, c[0x4][URZ] ;  /* 0x01000000ff0a77ac */ /* 0x000e220008000a00 */
[----:B------:R-:W-:Y:S02]  /*2250*/  IMAD.MOV.U32 R17, RZ, RZ, RZ ;  /* 0x000000ffff117224 */ /* 0x000fe400078e00ff */
[----:B------:R-:W-:Y:S01]  /*2260*/  IMAD.MOV.U32 R22, RZ, RZ, RZ ;  /* 0x000000ffff167224 */ /* 0x000fe200078e00ff */
[----:B------:R-:W-:Y:S01]  /*2270*/  LOP3.LUT R21, R6, 0x80000000, RZ, 0xfc, !PT ;  /* 0x8000000006157812 */ /* 0x000fe200078efcff */
[----:B------:R-:W-:Y:S01]  /*2280*/  UMOV UR5, URZ ;  /* 0x000000ff00057c82 */ /* 0x000fe20008000000 */
[----:B------:R-:W-:-:S05]  /*2290*/  UMOV UR4, URZ ;  /* 0x000000ff00047c82 */ /* 0x000fca0008000000 */
.L_x_31:
        /* <DEDUP_REMOVED lines=37> */
[----:B------:R-:W-:Y:S01]  /*24f0*/  @P3 IMAD.MOV.U32 R6, RZ, RZ, R9 ;  /* 0x000000ffff063224 */ /* 0x000fe200078e0009 */
[C---:B------:R-:W-:Y:S01]  /*2500*/  ISETP.EQ.AND P3, PT, R14.reuse, -0x4, PT ;  /* 0xfffffffc0e00780c */ /* 0x040fe20003f62270 */
[--C-:B------:R-:W-:Y:S01]  /*2510*/  @P4 IMAD.MOV.U32 R6, RZ, RZ, R10.reuse ;  /* 0x000000ffff064224 */ /* 0x100fe200078e000a */
[----:B------:R-:W-:Y:S01]  /*2520*/  @P4 MOV R7, R9 ;  /* 0x0000000900074202 */ /* 0x000fe20000000f00 */
[----:B------:R-:W-:Y:S01]  /*2530*/  @P2 IMAD.MOV.U32 R7, RZ, RZ, R10 ;  /* 0x000000ffff072224 */ /* 0x000fe200078e000a */
[----:B------:R-:W-:Y:S01]  /*2540*/  ISETP.EQ.AND P4, PT, R14, RZ, PT ;  /* 0x000000ff0e00720c */ /* 0x000fe20003f82270 */
[--C-:B------:R-:W-:Y:S02]  /*2550*/  @P2 IMAD.MOV.U32 R6, RZ, RZ, R11.reuse ;  /* 0x000000ffff062224 */ /* 0x100fe400078e000b */
        /* <DEDUP_REMOVED lines=8> */
[----:B------:R-:W-:Y:S01]  /*25e0*/  @P5 IMAD.MOV.U32 R7, RZ, RZ, R17 ;  /* 0x000000ffff075224 */ /* 0x000fe200078e0011 */
[----:B------:R-:W-:Y:S06]  /*25f0*/  @!P6 BRA `(.L_x_33) ;  /* 0x000000000028e947 */ /* 0x000fec0003800000 */
[----:B------:R-:W-:Y:S01]  /*2600*/  @P1 IMAD.MOV.U32 R9, RZ, RZ, R10 ;  /* 0x000000ffff091224 */ /* 0x000fe200078e000a */
[----:B------:R-:W-:Y:S01]  /*2610*/  @P0 MOV R9, R11 ;  /* 0x0000000b00090202 */ /* 0x000fe20000000f00 */
[----:B------:R-:W-:Y:S01]  /*2620*/  @P3 IMAD.MOV.U32 R9, RZ, RZ, R12 ;  /* 0x000000ffff093224 */ /* 0x000fe200078e000c */
[----:B------:R-:W-:Y:S01]  /*2630*/  ISETP.EQ.AND P0, PT, R14, 0x8, PT ;  /* 0x000000080e00780c */ /* 0x000fe20003f02270 */
[----:B------:R-:W-:Y:S01]  /*2640*/  @P4 IMAD.MOV.U32 R9, RZ, RZ, R13 ;  /* 0x000000ffff094224 */ /* 0x000fe200078e000d */
[----:B------:R-:W-:Y:S01]  /*2650*/  LOP3.LUT R8, R8, 0x1f, RZ, 0xc0, !PT ;  /* 0x0000001f08087812 */ /* 0x000fe200078ec0ff */
[----:B------:R-:W-:-:S03]  /*2660*/  @P5 IMAD.MOV.U32 R9, RZ, RZ, R18 ;  /* 0x000000ffff095224 */ /* 0x000fc600078e0012 */
[----:B------:R-:W-:-:S07]  /*2670*/  SHF.L.W.U32.HI R6, R7, R8, R6 ;  /* 0x0000000807067219 */ /* 0x000fce0000010e06 */
[----:B------:R-:W-:-:S05]  /*2680*/  @P0 IMAD.MOV.U32 R9, RZ, RZ, R17 ;  /* 0x000000ffff090224 */ /* 0x000fca00078e0011 */
[----:B------:R-:W-:-:S07]  /*2690*/  SHF.L.W.U32.HI R7, R9, R8, R7 ;  /* 0x0000000809077219 */ /* 0x000fce0000010e07 */
.L_x_33:
[----:B------:R-:W-:Y:S05]  /*26a0*/  BSYNC.RECONVERGENT B1 ;  /* 0x0000000000017941 */ /* 0x000fea0003800200 */
.L_x_32:
[C---:B------:R-:W-:Y:S01]  /*26b0*/  SHF.L.W.U32.HI R14, R7.reuse, 0x2, R6 ;  /* 0x00000002070e7819 */ /* 0x040fe20000010e06 */
[----:B------:R-:W-:Y:S01]  /*26c0*/  IMAD.SHL.U32 R7, R7, 0x4, RZ ;  /* 0x0000000407077824 */ /* 0x000fe200078e00ff */
[----:B------:R-:W-:Y:S01]  /*26d0*/  UMOV UR4, 0x54442d19 ;  /* 0x54442d1900047882 */ /* 0x000fe20000000000 */
[----:B------:R-:W-:Y:S01]  /*26e0*/  UMOV UR5, 0x3bf921fb ;  /* 0x3bf921fb00057882 */ /* 0x000fe20000000000 */
[----:B------:R-:W-:Y:S02]  /*26f0*/  SHF.R.S32.HI R8, RZ, 0x1f, R14 ;  /* 0x0000001fff087819 */ /* 0x000fe4000001140e */
[----:B------:R-:W-:Y:S02]  /*2700*/  SHF.R.U32.HI R6, RZ, 0x1e, R6 ;  /* 0x0000001eff067819 */ /* 0x000fe40000011606 */
[C---:B------:R-:W-:Y:S02]  /*2710*/  LOP3.LUT R12, R8.reuse, R7, RZ, 0x3c, !PT ;  /* 0x00000007080c7212 */ /* 0x040fe400078e3cff */
[----:B------:R-:W-:-:S02]  /*2720*/  LOP3.LUT R13, R8, R14, RZ, 0x3c, !PT ;  /* 0x0000000e080d7212 */ /* 0x000fc400078e3cff */
[----:B------:R-:W-:Y:S02]  /*2730*/  ISETP.GE.AND P1, PT, R5, RZ, PT ;  /* 0x000000ff0500720c */ /* 0x000fe40003f26270 */
[----:B------:R-:W0:Y:S01]  /*2740*/  I2F.F64.S64 R8, R12 ;  /* 0x0000000c00087312 */ /* 0x000e220000301c00 */
[----:B------:R-:W-:-:S04]  /*2750*/  LOP3.LUT R5, R14, R5, RZ, 0x3c, !PT ;  /* 0x000000050e057212 */ /* 0x000fc800078e3cff */
[----:B------:R-:W-:Y:S01]  /*2760*/  ISETP.GE.AND P0, PT, R5, RZ, PT ;  /* 0x000000ff0500720c */ /* 0x000fe20003f06270 */
[----:B0-----:R-:W-:Y:S01]  /*2770*/  DMUL R10, R8, UR4 ;  /* 0x00000004080a7c28 */ /* 0x001fe20008000000 */
[----:B------:R-:W-:-:S05]  /*2780*/  LEA.HI R8, R14, R6, RZ, 0x1 ;  /* 0x000000060e087211 */ /* 0x000fca00078f08ff */
[----:B------:R-:W-:-:S04]  /*2790*/  IMAD.MOV R5, RZ, RZ, -R8 ;  /* 0x000000ffff057224 */ /* 0x000fc800078e0a08 */
[----:B------:R-:W0:Y:S01]  /*27a0*/  F2F.F32.F64 R10, R10 ;  /* 0x0000000a000a7310 */ /* 0x000e220000301000 */
[----:B------:R-:W-:Y:S02]  /*27b0*/  @!P1 MOV R8, R5 ;  /* 0x0000000500089202 */ /* 0x000fe40000000f00 */
[----:B0-----:R-:W-:-:S07]  /*27c0*/  FSEL R6, -R10, R10, !P0 ;  /* 0x0000000a0a067208 */ /* 0x001fce0004000100 */
.L_x_30:
[----:B------:R-:W-:Y:S05]  /*27d0*/  BSYNC.RECONVERGENT B0 ;  /* 0x0000000000007941 */ /* 0x000fea0003800200 */
.L_x_29:
[----:B------:R-:W-:Y:S01]  /*27e0*/  FMUL R5, R6, R6 ;  /* 0x0000000606057220 */ /* 0x000fe20000400000 */
[C---:B------:R-:W-:Y:S01]  /*27f0*/  LOP3.LUT R7, R8.reuse, 0x1, RZ, 0xc0, !PT ;  /* 0x0000000108077812 */ /* 0x040fe200078ec0ff */
[----:B------:R-:W0:Y:S01]  /*2800*/  S2UR UR6, SR_CgaCtaId ;  /* 0x00000000000679c3 */ /* 0x000e220000008800 */
[----:B------:R-:W-:Y:S02]  /*2810*/  IMAD.MOV.U32 R10, RZ, RZ, 0x3c0885e4 ;  /* 0x3c0885e4ff0a7424 */ /* 0x000fe400078e00ff */
[----:B------:R-:W-:Y:S01]  /*2820*/  FFMA R16, R5, R16, -0.0013887860113754868507 ;  /* 0xbab607ed05107423 */ /* 0x000fe20000000010 */
[----:B------:R-:W-:Y:S01]  /*2830*/  ISETP.NE.U32.AND P0, PT, R7, 0x1, PT ;  /* 0x000000010700780c */ /* 0x000fe20003f05070 */
[----:B------:R-:W-:Y:S01]  /*2840*/  IMAD.MOV.U32 R7, RZ, RZ, 0x3e2aaaa8 ;  /* 0x3e2aaaa8ff077424 */ /* 0x000fe200078e00ff */
[----:B------:R-:W-:Y:S01]  /*2850*/  UMOV UR5, 0x400 ;  /* 0x0000040000057882 */ /* 0x000fe20000000000 */
[----:B------:R-:W-:Y:S01]  /*2860*/  VIADD R8, R8, 0x1 ;  /* 0x0000000108087836 */ /* 0x000fe20000000000 */
[----:B------:R-:W-:Y:S01]  /*2870*/  FSEL R16, R16, -0.00019574658654164522886, P0 ;  /* 0xb94d415310107808 */ /* 0x000fe20000000000 */
[----:B------:R-:W-:Y:S01]  /*2880*/  UIADD3 UR4, UPT, UPT, UR5, 0x1f40, URZ ;  /* 0x00001f4005047890 */ /* 0x000fe2000fffe0ff */
[----:B------:R-:W-:-:S02]  /*2890*/  FSEL R10, R10, 0.041666727513074874878, !P0 ;  /* 0x3d2aaabb0a0a7808 */ /* 0x000fc40004000000 */
[----:B------:R-:W-:Y:S02]  /*28a0*/  FSEL R7, -R7, -0.4999999701976776123, !P0 ;  /* 0xbeffffff07077808 */ /* 0x000fe40004000100 */
[----:B------:R-:W-:Y:S01]  /*28b0*/  LOP3.LUT P1, RZ, R8, 0x2, RZ, 0xc0, !PT ;  /* 0x0000000208ff7812 */ /* 0x000fe2000782c0ff */
[C---:B------:R-:W-:Y:S01]  /*28c0*/  FFMA R10, R5.reuse, R16, R10 ;  /* 0x00000010050a7223 */ /* 0x040fe2000000000a */
[----:B------:R-:W-:Y:S02]  /*28d0*/  FSEL R6, R6, 1, !P0 ;  /* 0x3f80000006067808 */ /* 0x000fe40004000000 */
[----:B------:R-:W-:Y:S01]  /*28e0*/  ISETP.NE.AND P0, PT, R0, RZ, PT ;  /* 0x000000ff0000720c */ /* 0x000fe20003f05270 */
[C---:B------:R-:W-:Y:S02]  /*28f0*/  FFMA R7, R5.reuse, R10, R7 ;  /* 0x0000000a05077223 */ /* 0x040fe40000000007 */
[----:B------:R-:W-:-:S04]  /*2900*/  FFMA R5, R5, R6, RZ ;  /* 0x0000000605057223 */ /* 0x000fc800000000ff */
[----:B------:R-:W-:Y:S01]  /*2910*/  FFMA R5, R5, R7, R6 ;  /* 0x0000000705057223 */ /* 0x000fe20000000006 */
[----:B0-----:R-:W-:Y:S01]  /*2920*/  ULEA UR4, UR6, UR4, 0x18 ;  /* 0x0000000406047291 */ /* 0x001fe2000f8ec0ff */
[----:B------:R-:W-:Y:S02]  /*2930*/  IMAD R7, R0, UR7, R3 ;  /* 0x0000000700077c24 */ /* 0x000fe4000f8e0203 */
[----:B------:R-:W-:-:S03]  /*2940*/  @P1 FADD R5, RZ, -R5 ;  /* 0x80000005ff051221 */ /* 0x000fc60000000000 */
[----:B------:R-:W-:Y:S01]  /*2950*/  LEA R7, R7, UR4, 0x2 ;  /* 0x0000000407077c11 */ /* 0x000fe2000f8e10ff */
[----:B------:R-:W-:-:S05]  /*2960*/  FFMA R20, R19, R5, R20 ;  /* 0x0000000513147223 */ /* 0x000fca0000000014 */
[----:B------:R0:W-:Y:S01]  /*2970*/  STS [R7], R20 ;  /* 0x0000001407007388 */ /* 0x0001e20000000800 */
[----:B------:R-:W-:Y:S06]  /*2980*/  BAR.SYNC.DEFER_BLOCKING 0x0 ;  /* 0x0000000000007b1d */ /* 0x000fec0000010000 */
[----:B------:R-:W-:Y:S05]  /*2990*/  @P0 EXIT ;  /* 0x000000000000094d */ /* 0x000fea0003800000 */
[----:B0-----:R-:W0:Y:S01]  /*29a0*/  LDC R7, c[0x0][0x364] ;  /* 0x0000d900ff077b82 */ /* 0x001e220000000800 */
[----:B------:R-:W-:Y:S01]  /*29b0*/  ULEA UR5, UR6, UR5, 0x18 ;  /* 0x0000000506057291 */ /* 0x000fe2000f8ec0ff */
[----:B0-----:R-:W-:-:S13]  /*29c0*/  ISETP.GT.U32.AND P0, PT, R7, 0x1, PT ;  /* 0x000000010700780c */ /* 0x001fda0003f04070 */
[C---:B------:R-:W-:Y:S02]  /*29d0*/  @!P0 LEA R11, R3.reuse, UR5, 0x2 ;  /* 0x00000005030b8c11 */ /* 0x040fe4000f8e10ff */
[----:B------:R-:W-:-:S04]  /*29e0*/  @!P0 LEA R8, R3, UR4, 0x2 ;  /* 0x0000000403088c11 */ /* 0x000fc8000f8e10ff */
[----:B------:R-:W0:Y:S04]  /*29f0*/  @!P0 LDS R11, [R11] ;  /* 0x000000000b0b8984 */ /* 0x000e280000000800 */
[----:B------:R-:W1:Y:S01]  /*2a00*/  @!P0 LDS R8, [R8] ;  /* 0x0000000008088984 */ /* 0x000e620000000800 */
[----:B------:R-:W-:Y:S05]  /*2a10*/  @!P0 BRA `(.L_x_34) ;  /* 0x00000008000c8947 */ /* 0x000fea0003800000 */
[----:B------:R-:W-:Y:S01]  /*2a20*/  LEA R6, R3, UR5, 0x2 ;  /* 0x0000000503067c11 */ /* 0x000fe2000f8e10ff */
[----:B------:R-:W-:Y:S01]  /*2a30*/  VIADD R0, R7, 0xfffffffe ;  /* 0xfffffffe07007836 */ /* 0x000fe20000000000 */
[----:B------:R-:W-:Y:S01]  /*2a40*/  LEA R5, R3, UR4, 0x2 ;  /* 0x0000000403057c11 */ /* 0x000fe2000f8e10ff */
[----:B------:R-:W-:Y:S02]  /*2a50*/  IMAD.MOV.U32 R9, RZ, RZ, 0x1 ;  /* 0x00000001ff097424 */ /* 0x000fe400078e00ff */
[----:B0-----:R0:W2:Y:S01]  /*2a60*/  LDS R11, [R6] ;  /* 0x00000000060b7984 */ /* 0x0010a20000000800 */
[----:B------:R-:W-:Y:S01]  /*2a70*/  ISETP.GE.U32.AND P0, PT, R0, 0x7, PT ;  /* 0x000000070000780c */ /* 0x000fe20003f06070 */
[----:B------:R-:W-:Y:S02]  /*2a80*/  VIADD R0, R7, 0xffffffff ;  /* 0xffffffff07007836 */ /* 0x000fe40000000000 */
[----:B-1----:R0:W1:Y:S03]  /*2a90*/  LDS R8, [R5] ;  /* 0x0000000005087984 */ /* 0x0020660000000800 */
[----:B------:R-:W-:-:S07]  /*2aa0*/  LOP3.LUT R7, R0, 0x7, RZ, 0xc0, !PT ;  /* 0x0000000700077812 */ /* 0x000fce00078ec0ff */
[----:B------:R-:W-:Y:S05]  /*2ab0*/  @!P0 BRA `(.L_x_35) ;  /* 0x0000000000e88947 */ /* 0x000fea0003800000 */
[----:B------:R-:W-:Y:S01]  /*2ac0*/  USHF.L.U32 UR6, UR7, 0x2, URZ ;  /* 0x0000000207067899 */ /* 0x000fe200080006ff */
[----:B------:R-:W-:Y:S01]  /*2ad0*/  LOP3.LUT R10, R0, 0xfffffff8, RZ, 0xc0, !PT ;  /* 0xfffffff8000a7812 */ /* 0x000fe200078ec0ff */
[----:B------:R-:W-:-:S04]  /*2ae0*/  HFMA2 R9, -RZ, RZ, 0, 0 ;  /* 0x00000000ff097431 */ /* 0x000fc800000001ff */
[----:B------:R-:W-:Y:S01]  /*2af0*/  LEA R3, R3, UR6, 0x2 ;  /* 0x0000000603037c11 */ /* 0x000fe2000f8e10ff */
[----:B------:R-:W-:-:S07]  /*2b00*/  IMAD.MOV R10, RZ, RZ, -R10 ;  /* 0x000000ffff0a7224 */ /* 0x000fce00078e0a0a */
.L_x_36:
[----:B------:R-:W2:Y:S01]  /*2b10*/  LDS R16, [R3+UR5] ;  /* 0x0000000503107984 */ /* 0x000ea20008000800 */
[C---:B------:R-:W-:Y:S02]  /*2b20*/  VIADD R15, R3.reuse, UR4 ;  /* 0x00000004030f7c36 */ /* 0x040fe40008000000 */
[----:B------:R-:W-:Y:S01]  /*2b30*/  VIADD R14, R3, UR5 ;  /* 0x00000005030e7c36 */ /* 0x000fe20008000000 */
[----:B------:R-:W1:Y:S01]  /*2b40*/  LDS R13, [R3+UR4] ;  /* 0x00000004030d7984 */ /* 0x000e620008000800 */
[----:B------:R-:W-:Y:S02]  /*2b50*/  VIADD R25, R15, UR6 ;  /* 0x000000060f197c36 */ /* 0x000fe40008000000 */
[----:B------:R-:W-:Y:S01]  /*2b60*/  VIADD R17, R14, UR6 ;  /* 0x000000060e117c36 */ /* 0x000fe20008000000 */
[----:B------:R-:W3:Y:S01]  /*2b70*/  LDS R12, [R15+UR6] ;  /* 0x000000060f0c7984 */ /* 0x000ee20008000800 */
[----:B------:R-:W-:Y:S01]  /*2b80*/  VIADD R10, R10, 0x8 ;  /* 0x000000080a0a7836 */ /* 0x000fe20000000000 */
[----:B------:R-:W-:Y:S01]  /*2b90*/  IADD3 R23, PT, PT, R25, UR6, RZ ;  /* 0x0000000619177c10 */ /* 0x000fe2000fffe0ff */
[----:B------:R-:W-:Y:S01]  /*2ba0*/  VIADD R24, R17, UR6 ;  /* 0x0000000611187c36 */ /* 0x000fe20008000000 */
[----:B------:R-:W4:Y:S01]  /*2bb0*/  LDS R14, [R14+UR6] ;  /* 0x000000060e0e7984 */ /* 0x000f220008000800 */
[----:B------:R-:W-:Y:S01]  /*2bc0*/  VIADD R9, R9, 0x8 ;  /* 0x0000000809097836 */ /* 0x000fe20000000000 */
[----:B------:R-:W-:Y:S01]  /*2bd0*/  ISETP.NE.AND P0, PT, R10, RZ, PT ;  /* 0x000000ff0a00720c */ /* 0x000fe20003f05270 */
[----:B------:R-:W-:Y:S01]  /*2be0*/  VIADD R22, R24, UR6 ;  /* 0x0000000618167c36 */ /* 0x000fe20008000000 */
[----:B------:R-:W5:Y:S01]  /*2bf0*/  LDS R25, [R25+UR6] ;  /* 0x0000000619197984 */ /* 0x000f620008000800 */
[----:B------:R-:W-:-:S02]  /*2c00*/  VIADD R21, R23, UR6 ;  /* 0x0000000617157c36 */ /* 0x000fc40008000000 */
[----:B------:R-:W-:Y:S01]  /*2c10*/  VIADD R20, R22, UR6 ;  /* 0x0000000616147c36 */ /* 0x000fe20008000000 */
[----:B------:R-:W-:Y:S03]  /*2c20*/  LDS R24, [R24+UR6] ;  /* 0x0000000618187984 */ /* 0x000fe60008000800 */
[----:B------:R-:W-:Y:S01]  /*2c30*/  VIADD R19, R20, UR6 ;  /* 0x0000000614137c36 */ /* 0x000fe20008000000 */
[----:B------:R-:W0:Y:S04]  /*2c40*/  LDS R23, [R23+UR6] ;  /* 0x0000000617177984 */ /* 0x000e280008000800 */
[----:B------:R-:W-:Y:S04]  /*2c50*/  LDS R22, [R22+UR6] ;  /* 0x0000000616167984 */ /* 0x000fe80008000800 */
[----:B------:R-:W-:Y:S01]  /*2c60*/  LDS R20, [R20+UR6] ;  /* 0x0000000614147984 */ /* 0x000fe20008000800 */
[----:B--2---:R-:W-:Y:S01]  /*2c70*/  FADD R27, R16, R11 ;  /* 0x0000000b101b7221 */ /* 0x004fe20000000000 */
[----:B------:R-:W-:-:S02]  /*2c80*/  VIADD R16, R21, UR6 ;  /* 0x0000000615107c36 */ /* 0x000fc40008000000 */
[----:B------:R2:W0:Y:S01]  /*2c90*/  LDS R11, [R17+UR6] ;  /* 0x00000006110b7984 */ /* 0x0004220008000800 */
[----:B-1----:R-:W-:Y:S01]  /*2ca0*/  FADD R13, R13, R8 ;  /* 0x000000080d0d7221 */ /* 0x002fe20000000000 */
[----:B------:R-:W-:Y:S02]  /*2cb0*/  VIADD R18, R16, UR6 ;  /* 0x0000000610127c36 */ /* 0x000fe40008000000 */
[----:B------:R-:W1:Y:S01]  /*2cc0*/  LDS R21, [R21+UR6] ;  /* 0x0000000615157984 */ /* 0x000e620008000800 */
[----:B------:R-:W1:Y:S01]  /*2cd0*/  LDC R8, c[0x0][0x360] ;  /* 0x0000d800ff087b82 */ /* 0x000e620000000800 */
[----:B---3--:R-:W-:Y:S01]  /*2ce0*/  FADD R12, R13, R12 ;  /* 0x0000000c0d0c7221 */ /* 0x008fe20000000000 */
[----:B------:R-:W-:Y:S01]  /*2cf0*/  VIADD R15, R18, UR6 ;  /* 0x00000006120f7c36 */ /* 0x000fe20008000000 */
[----:B------:R-:W3:Y:S01]  /*2d00*/  LDS R16, [R16+UR6] ;  /* 0x0000000610107984 */ /* 0x000ee20008000800 */
[----:B--2---:R-:W-:Y:S01]  /*2d10*/  IADD3 R17, PT, PT, R19, UR6, RZ ;  /* 0x0000000613117c10 */ /* 0x004fe2000fffe0ff */
[----:B----4-:R-:W-:-:S02]  /*2d20*/  FADD R14, R27, R14 ;  /* 0x0000000e1b0e7221 */ /* 0x010fc40000000000 */
[----:B------:R-:W2:Y:S01]  /*2d30*/  LDS R19, [R19+UR6] ;  /* 0x0000000613137984 */ /* 0x000ea20008000800 */
[----:B-----5:R-:W-:-:S03]  /*2d40*/  FADD R12, R12, R25 ;  /* 0x000000190c0c7221 */ /* 0x020fc60000000000 */
[----:B------:R-:W4:Y:S04]  /*2d50*/  LDS R18, [R18+UR6] ;  /* 0x0000000612127984 */ /* 0x000f280008000800 */
[----:B------:R-:W5:Y:S01]  /*2d60*/  LDS R17, [R17+UR6] ;  /* 0x0000000611117984 */ /* 0x000f620008000800 */
[----:B0-----:R-:W-:-:S03]  /*2d70*/  FADD R12, R12, R23 ;  /* 0x000000170c0c7221 */ /* 0x001fc60000000000 */
[----:B------:R-:W0:Y:S01]  /*2d80*/  LDS R15, [R15+UR6] ;  /* 0x000000060f0f7984 */ /* 0x000e220008000800 */
[----:B-1----:R-:W-:Y:S02]  /*2d90*/  IMAD R3, R8, 0x20, R3 ;  /* 0x0000002008037824 */ /* 0x002fe400078e0203 */
[----:B------:R-:W-:-:S04]  /*2da0*/  FADD R11, R14, R11 ;  /* 0x0000000b0e0b7221 */ /* 0x000fc80000000000 */
[----:B------:R-:W-:Y:S01]  /*2db0*/  FADD R11, R11, R24 ;  /* 0x000000180b0b7221 */ /* 0x000fe20000000000 */
[----:B------:R-:W-:-:S03]  /*2dc0*/  FADD R21, R12, R21 ;  /* 0x000000150c157221 */ /* 0x000fc60000000000 */
[----:B------:R-:W-:Y:S01]  /*2dd0*/  FADD R11, R11, R22 ;  /* 0x000000160b0b7221 */ /* 0x000fe20000000000 */
[----:B---3--:R-:W-:-:S03]  /*2de0*/  FADD R21, R21, R16 ;  /* 0x0000001015157221 */ /* 0x008fc60000000000 */
[----:B------:R-:W-:-:S04]  /*2df0*/  FADD R20, R11, R20 ;  /* 0x000000140b147221 */ /* 0x000fc80000000000 */
[----:B--2---:R-:W-:Y:S01]  /*2e00*/  FADD R20, R20, R19 ;  /* 0x0000001314147221 */ /* 0x004fe20000000000 */
[----:B----4-:R-:W-:-:S03]  /*2e10*/  FADD R18, R21, R18 ;  /* 0x0000001215127221 */ /* 0x010fc60000000000 */
[----:B-----5:R-:W-:Y:S01]  /*2e20*/  FADD R11, R20, R17 ;  /* 0x00000011140b7221 */ /* 0x020fe20000000000 */
[----:B0-----:R-:W-:Y:S01]  /*2e30*/  FADD R8, R18, R15 ;  /* 0x0000000f12087221 */ /* 0x001fe20000000000 */
[----:B------:R-:W-:Y:S06]  /*2e40*/  @P0 BRA `(.L_x_36) ;  /* 0xfffffffc00300947 */ /* 0x000fec000383ffff */
[----:B------:R-:W-:-:S07]  /*2e50*/  VIADD R9, R9, 0x1 ;  /* 0x0000000109097836 */ /* 0x000fce0000000000 */
.L_x_35:
[----:B------:R-:W-:-:S13]  /*2e60*/  ISETP.NE.AND P0, PT, R7, RZ, PT ;  /* 0x000000ff0700720c */ /* 0x000fda0003f05270 */
[----:B------:R-:W-:Y:S05]  /*2e70*/  @!P0 BRA `(.L_x_37) ;  /* 0x0000000000ec8947 */ /* 0x000fea0003800000 */
[----:B------:R-:W-:Y:S02]  /*2e80*/  ISETP.GE.U32.AND P0, PT, R7, 0x4, PT ;  /* 0x000000040700780c */ /* 0x000fe40003f06070 */
[----:B------:R-:W-:-:S04]  /*2e90*/  LOP3.LUT R17, R0, 0x3, RZ, 0xc0, !PT ;  /* 0x0000000300117812 */ /* 0x000fc800078ec0ff */
[----:B------:R-:W-:-:S07]  /*2ea0*/  ISETP.NE.AND P1, PT, R17, RZ, PT ;  /* 0x000000ff1100720c */ /* 0x000fce0003f25270 */
[----:B------:R-:W-:Y:S06]  /*2eb0*/  @!P0 BRA `(.L_x_38) ;  /* 0x00000000006c8947 */ /* 0x000fec0003800000 */
[----:B------:R-:W3:Y:S01]  /*2ec0*/  LDC R19, c[0x0][0x360] ;  /* 0x0000d800ff137b82 */ /* 0x000ee20000000800 */
[C---:B------:R-:W-:Y:S01]  /*2ed0*/  IMAD R3, R9.reuse, UR7, RZ ;  /* 0x0000000709037c24 */ /* 0x040fe2000f8e02ff */
[----:B------:R-:W-:-:S03]  /*2ee0*/  IADD3 R9, PT, PT, R9, 0x4, RZ ;  /* 0x0000000409097810 */ /* 0x000fc60007ffe0ff */
[C---:B------:R-:W-:Y:S01]  /*2ef0*/  IMAD R7, R3.reuse, 0x4, R6 ;  /* 0x0000000403077824 */ /* 0x040fe200078e0206 */
[----:B------:R-:W-:-:S04]  /*2f00*/  LEA R3, R3, R5, 0x2 ;  /* 0x0000000503037211 */ /* 0x000fc800078e10ff */
[----:B------:R-:W2:Y:S01]  /*2f10*/  LDS R10, [R7] ;  /* 0x00000000070a7984 */ /* 0x000ea20000000800 */
[C---:B---3--:R-:W-:Y:S02]  /*2f20*/  IMAD R12, R19.reuse, 0x4, R7 ;  /* 0x00000004130c7824 */ /* 0x048fe400078e0207 */
[C---:B------:R-:W-:Y:S02]  /*2f30*/  IMAD R14, R19.reuse, 0x4, R3 ;  /* 0x00000004130e7824 */ /* 0x040fe400078e0203 */
[----:B------:R-:W1:Y:S01]  /*2f40*/  LDS R3, [R3] ;  /* 0x0000000003037984 */ /* 0x000e620000000800 */
[C---:B------:R-:W-:Y:S02]  /*2f50*/  IMAD R15, R19.reuse, 0x4, R12 ;  /* 0x00000004130f7824 */ /* 0x040fe400078e020c */
[C---:B------:R-:W-:Y:S01]  /*2f60*/  IMAD R16, R19.reuse, 0x4, R14 ;  /* 0x0000000413107824 */ /* 0x040fe200078e020e */
[----:B------:R-:W3:Y:S01]  /*2f70*/  LDS R13, [R12] ;  /* 0x000000000c0d7984 */ /* 0x000ee20000000800 */
[----:B------:R-:W-:-:S02]  /*2f80*/  IMAD R18, R19, 0x4, R15 ;  /* 0x0000000413127824 */ /* 0x000fc400078e020f */
[----:B------:R-:W-:Y:S01]  /*2f90*/  IMAD R19, R19, 0x4, R16 ;  /* 0x0000000413137824 */ /* 0x000fe200078e0210 */
[----:B------:R-:W4:Y:S04]  /*2fa0*/  LDS R14, [R14] ;  /* 0x000000000e0e7984 */ /* 0x000f280000000800 */
[----:B------:R-:W5:Y:S04]  /*2fb0*/  LDS R15, [R15] ;  /* 0x000000000f0f7984 */ /* 0x000f680000000800 */
[----:B------:R-:W0:Y:S04]  /*2fc0*/  LDS R16, [R16] ;  /* 0x0000000010107984 */ /* 0x000e280000000800 */
[----:B------:R-:W0:Y:S01]  /*2fd0*/  LDS R7, [R18] ;  /* 0x0000000012077984 */ /* 0x000e220000000800 */
[----:B--2---:R-:W-:-:S03]  /*2fe0*/  FADD R10, R11, R10 ;  /* 0x0000000a0b0a7221 */ /* 0x004fc60000000000 */
[----:B------:R-:W2:Y:S01]  /*2ff0*/  LDS R20, [R19] ;  /* 0x0000000013147984 */ /* 0x000ea20000000800 */
[----:B-1----:R-:W-:Y:S01]  /*3000*/  FADD R3, R8, R3 ;  /* 0x0000000308037221 */ /* 0x002fe20000000000 */
[----:B---3--:R-:W-:-:S03]  /*3010*/  FADD R10, R10, R13 ;  /* 0x0000000d0a0a7221 */ /* 0x008fc60000000000 */
[----:B----4-:R-:W-:Y:S01]  /*3020*/  FADD R3, R3, R14 ;  /* 0x0000000e03037221 */ /* 0x010fe20000000000 */
[----:B-----5:R-:W-:-:S03]  /*3030*/  FADD R10, R10, R15 ;  /* 0x0000000f0a0a7221 */ /* 0x020fc60000000000 */
[----:B0-----:R-:W-:Y:S01]  /*3040*/  FADD R3, R3, R16 ;  /* 0x0000001003037221 */ /* 0x001fe20000000000 */
[----:B------:R-:W-:-:S03]  /*3050*/  FADD R11, R10, R7 ;  /* 0x000000070a0b7221 */ /* 0x000fc60000000000 */
[----:B--2---:R-:W-:-:S07]  /*3060*/  FADD R8, R3, R20 ;  /* 0x0000001403087221 */ /* 0x004fce0000000000 */
.L_x_38:
[----:B------:R-:W-:Y:S05]  /*3070*/  @!P1 BRA `(.L_x_37) ;  /* 0x00000000006c9947 */ /* 0x000fea0003800000 */
[----:B------:R-:W-:Y:S02]  /*3080*/  ISETP.NE.AND P0, PT, R17, 0x1, PT ;  /* 0x000000011100780c */ /* 0x000fe40003f05270 */
[----:B------:R-:W-:-:S04]  /*3090*/  LOP3.LUT R0, R0, 0x1, RZ, 0xc0, !PT ;  /* 0x0000000100007812 */ /* 0x000fc800078ec0ff */
[----:B------:R-:W-:-:S07]  /*30a0*/  ISETP.NE.U32.AND P1, PT, R0, 0x1, PT ;  /* 0x000000010000780c */ /* 0x000fce0003f25070 */
[----:B------:R-:W-:Y:S06]  /*30b0*/  @!P0 BRA `(.L_x_39) ;  /* 0x00000000003c8947 */ /* 0x000fec0003800000 */
[----:B------:R-:W3:Y:S01]  /*30c0*/  LDC R12, c[0x0][0x360] ;  /* 0x0000d800ff0c7b82 */ /* 0x000ee20000000800 */
[C---:B------:R-:W-:Y:S02]  /*30d0*/  IMAD R0, R9.reuse, UR7, RZ ;  /* 0x0000000709007c24 */ /* 0x040fe4000f8e02ff */
[----:B------:R-:W-:Y:S02]  /*30e0*/  VIADD R9, R9, 0x2 ;  /* 0x0000000209097836 */ /* 0x000fe40000000000 */
[C---:B------:R-:W-:Y:S02]  /*30f0*/  IMAD R3, R0.reuse, 0x4, R6 ;  /* 0x0000000400037824 */ /* 0x040fe400078e0206 */
[----:B------:R-:W-:-:S03]  /*3100*/  IMAD R7, R0, 0x4, R5 ;  /* 0x0000000400077824 */ /* 0x000fc600078e0205 */
[----:B------:R-:W2:Y:S01]  /*3110*/  LDS R0, [R3] ;  /* 0x0000000003007984 */ /* 0x000ea20000000800 */
[C---:B---3--:R-:W-:Y:S02]  /*3120*/  IMAD R10, R12.reuse, 0x4, R3 ;  /* 0x000000040c0a7824 */ /* 0x048fe400078e0203 */
[----:B------:R-:W-:Y:S02]  /*3130*/  IMAD R12, R12, 0x4, R7 ;  /* 0x000000040c0c7824 */ /* 0x000fe400078e0207 */
[----:B------:R-:W1:Y:S04]  /*3140*/  LDS R7, [R7] ;  /* 0x0000000007077984 */ /* 0x000e680000000800 */
[----:B------:R-:W3:Y:S04]  /*3150*/  LDS R13, [R10] ;  /* 0x000000000a0d7984 */ /* 0x000ee80000000800 */
[----:B------:R-:W4:Y:S01]  /*3160*/  LDS R15, [R12] ;  /* 0x000000000c0f7984 */ /* 0x000f220000000800 */
[----:B--2---:R-:W-:Y:S01]  /*3170*/  FADD R0, R11, R0 ;  /* 0x000000000b007221 */ /* 0x004fe20000000000 */
[----:B-1----:R-:W-:-:S03]  /*3180*/  FADD R8, R8, R7 ;  /* 0x0000000708087221 */ /* 0x002fc60000000000 */
[----:B---3--:R-:W-:Y:S01]  /*3190*/  FADD R11, R0, R13 ;  /* 0x0000000d000b7221 */ /* 0x008fe20000000000 */
[----:B----4-:R-:W-:-:S07]  /*31a0*/  FADD R8, R8, R15 ;  /* 0x0000000f08087221 */ /* 0x010fce0000000000 */
.L_x_39:
[----:B------:R-:W-:Y:S05]  /*31b0*/  @P1 BRA `(.L_x_37) ;  /* 0x00000000001c1947 */ /* 0x000fea0003800000 */
[----:B------:R-:W-:-:S04]  /*31c0*/  IMAD R9, R9, UR7, RZ ;  /* 0x0000000709097c24 */ /* 0x000fc8000f8e02ff */
[C---:B------:R-:W-:Y:S01]  /*31d0*/  IMAD R0, R9.reuse, 0x4, R6 ;  /* 0x0000000409007824 */ /* 0x040fe200078e0206 */
[----:B------:R-:W-:-:S05]  /*31e0*/  LEA R9, R9, R5, 0x2 ;  /* 0x0000000509097211 */ /* 0x000fca00078e10ff */
[----:B------:R-:W2:Y:S04]  /*31f0*/  LDS R0, [R0] ;  /* 0x0000000000007984 */ /* 0x000ea80000000800 */
[----:B------:R-:W1:Y:S01]  /*3200*/  LDS R9, [R9] ;  /* 0x0000000009097984 */ /* 0x000e620000000800 */
[----:B--2---:R-:W-:Y:S01]  /*3210*/  FADD R11, R11, R0 ;  /* 0x000000000b0b7221 */ /* 0x004fe20000000000 */
[----:B-1----:R-:W-:-:S07]  /*3220*/  FADD R8, R8, R9 ;  /* 0x0000000908087221 */ /* 0x002fce0000000000 */
.L_x_37:
[----:B--2---:R2:W-:Y:S04]  /*3230*/  STS [R6], R11 ;  /* 0x0000000b06007388 */ /* 0x0045e80000000800 */
[----:B-1----:R2:W-:Y:S02]  /*3240*/  STS [R5], R8 ;  /* 0x0000000805007388 */ /* 0x0025e40000000800 */
.L_x_34:
[----:B0-2---:R-:W0:Y:S02]  /*3250*/  LDC.64 R6, c[0x0][0x388] ;  /* 0x0000e200ff067b82 */ /* 0x005e240000000a00 */
[----:B0-----:R-:W-:-:S05]  /*3260*/  IMAD.WIDE.U32 R6, R4, 0x8, R6 ;  /* 0x0000000804067825 */ /* 0x001fca00078e0006 */
[----:B------:R-:W2:Y:S01]  /*3270*/  LDG.E.64 R12, desc[UR8][R6.64] ;  /* 0x00000008060c7981 */ /* 0x000ea2000c1e1b00 */
[----:B------:R-:W0:Y:S01]  /*3280*/  F2F.F64.F32 R4, R11 ;  /* 0x0000000b00047310 */ /* 0x000e220000201800 */
[----:B------:R-:W-:Y:S01]  /*3290*/  UMOV UR10, 0x66666666 ;  /* 0x66666666000a7882 */ /* 0x000fe20000000000 */
[----:B------:R-:W-:Y:S01]  /*32a0*/  UMOV UR11, 0x40de6666 ;  /* 0x40de6666000b7882 */ /* 0x000fe20000000000 */
[----:B------:R-:W-:Y:S01]  /*32b0*/  IMAD.SHL.U32 R17, R2, 0x2, RZ ;  /* 0x0000000202117824 */ /* 0x000fe200078e00ff */
[----:B0-----:R-:W-:-:S10]  /*32c0*/  DMUL R4, R4, UR10 ;  /* 0x0000000a04047c28 */ /* 0x001fd40008000000 */
[----:B------:R-:W0:Y:S01]  /*32d0*/  F2I.F64.TRUNC R5, R4 ;  /* 0x0000000400057311 */ /* 0x000e22000030d100 */
[----:B--2---:R-:W-:-:S05]  /*32e0*/  IMAD.WIDE.U32 R12, R17, 0x2, R12 ;  /* 0x00000002110c7825 */ /* 0x004fca00078e000c */
[----:B0-----:R-:W-:Y:S04]  /*32f0*/  STG.E.U16 desc[UR8][R12.64], R5 ;  /* 0x000000050c007986 */ /* 0x001fe8000c101508 */
[----:B------:R-:W2:Y:S01]  /*3300*/  LDG.E.64 R14, desc[UR8][R6.64] ;  /* 0x00000008060e7981 */ /* 0x000ea2000c1e1b00 */
[----:B-1----:R-:W0:Y:S02]  /*3310*/  F2F.F64.F32 R8, R8 ;  /* 0x0000000800087310 */ /* 0x002e240000201800 */
[----:B0-----:R-:W-:-:S10]  /*3320*/  DMUL R2, R8, UR10 ;  /* 0x0000000a08027c28 */ /* 0x001fd40008000000 */
[----:B------:R-:W0:Y:S01]  /*3330*/  F2I.F64.TRUNC R3, R2 ;  /* 0x0000000200037311 */ /* 0x000e22000030d100 */
[----:B--2---:R-:W-:-:S05]  /*3340*/  IMAD.WIDE.U32 R14, R17, 0x2, R14 ;  /* 0x00000002110e7825 */ /* 0x004fca00078e000e */
[----:B0-----:R-:W-:Y:S01]  /*3350*/  STG.E.U16 desc[UR8][R14.64+0x2], R3 ;  /* 0x000002030e007986 */ /* 0x001fe2000c101508 */
[----:B------:R-:W-:Y:S05]  /*3360*/  EXIT ;  /* 0x000000000000794d */ /* 0x000fea0003800000 */
        .weak           $__internal_0_$__cuda_sm3x_div_rn_noftz_f32_slowpath
        .type           $__internal_0_$__cuda_sm3x_div_rn_noftz_f32_slowpath,@function
        .size           $__internal_0_$__cuda_sm3x_div_rn_noftz_f32_slowpath,(.L_x_49 - $__internal_0_$__cuda_sm3x_div_rn_noftz_f32_slowpath)
$__internal_0_$__cuda_sm3x_div_rn_noftz_f32_slowpath:
[--C-:B------:R-:W-:Y:S01]  /*3370*/  SHF.R.U32.HI R10, RZ, 0x17, R3.reuse ;  /* 0x00000017ff0a7819 */ /* 0x100fe20000011603 */
[----:B------:R-:W-:Y:S01]  /*3380*/  IMAD.MOV.U32 R11, RZ, RZ, R3 ;  /* 0x000000ffff0b7224 */ /* 0x000fe200078e0003 */
[----:B------:R-:W-:Y:S02]  /*3390*/  SHF.R.U32.HI R9, RZ, 0x17, R0 ;  /* 0x00000017ff097819 */ /* 0x000fe40000011600 */
[----:B------:R-:W-:Y:S02]  /*33a0*/  LOP3.LUT R10, R10, 0xff, RZ, 0xc0, !PT ;  /* 0x000000ff0a0a7812 */ /* 0x000fe400078ec0ff */
[----:B------:R-:W-:-:S03]  /*33b0*/  LOP3.LUT R14, R9, 0xff, RZ, 0xc0, !PT ;  /* 0x000000ff090e7812 */ /* 0x000fc600078ec0ff */
[----:B------:R-:W-:Y:S02]  /*33c0*/  VIADD R13, R10, 0xffffffff ;  /* 0xffffffff0a0d7836 */ /* 0x000fe40000000000 */
[----:B------:R-:W-:-:S03]  /*33d0*/  VIADD R12, R14, 0xffffffff ;  /* 0xffffffff0e0c7836 */ /* 0x000fc60000000000 */
[----:B------:R-:W-:-:S04]  /*33e0*/  ISETP.GT.U32.AND P0, PT, R13, 0xfd, PT ;  /* 0x000000fd0d00780c */ /* 0x000fc80003f04070 */
[----:B------:R-:W-:-:S13]  /*33f0*/  ISETP.GT.U32.OR P0, PT, R12, 0xfd, P0 ;  /* 0x000000fd0c00780c */ /* 0x000fda0000704470 */
[----:B------:R-:W-:Y:S01]  /*3400*/  @!P0 IMAD.MOV.U32 R9, RZ, RZ, RZ ;  /* 0x000000ffff098224 */ /* 0x000fe200078e00ff */
[----:B------:R-:W-:Y:S06]  /*3410*/  @!P0 BRA `(.L_x_40) ;  /* 0x0000000000648947 */ /* 0x000fec0003800000 */
[----:B------:R-:W-:-:S13]  /*3420*/  FSETP.GTU.FTZ.AND P0, PT, |R0|, +INF , PT ;  /* 0x7f8000000000780b */ /* 0x000fda0003f1c200 */
[----:B------:R-:W-:Y:S05]  /*3430*/  @P0 BRA `(.L_x_41) ;  /* 0x0000000400540947 */ /* 0x000fea0003800000 */
[----:B------:R-:W-:-:S13]  /*3440*/  FSETP.GTU.FTZ.AND P0, PT, |R3|, +INF , PT ;  /* 0x7f8000000300780b */ /* 0x000fda0003f1c200 */
[----:B------:R-:W-:Y:S05]  /*3450*/  @P0 BRA `(.L_x_41) ;  /* 0x00000004004c0947 */ /* 0x000fea0003800000 */
[----:B------:R-:W-:-:S13]  /*3460*/  LOP3.LUT P0, RZ, R11, 0x7fffffff, R0, 0xc8, !PT ;  /* 0x7fffffff0bff7812 */ /* 0x000fda000780c800 */
[----:B------:R-:W-:Y:S05]  /*3470*/  @!P0 BRA `(.L_x_42) ;  /* 0x00000004003c8947 */ /* 0x000fea0003800000 */
[----:B------:R-:W-:Y:S01]  /*3480*/  FADD.FTZ R9, |R0|, -RZ ;  /* 0x800000ff00097221 */ /* 0x000fe20000010200 */
[----:B------:R-:W-:-:S04]  /*3490*/  FADD.FTZ R15, |R3|, -RZ ;  /* 0x800000ff030f7221 */ /* 0x000fc80000010200 */
[----:B------:R-:W-:Y:S02]  /*34a0*/  FSETP.NEU.FTZ.AND P0, PT, R9, +INF , PT ;  /* 0x7f8000000900780b */ /* 0x000fe40003f1d000 */
[----:B------:R-:W-:Y:S02]  /*34b0*/  FSETP.NEU.FTZ.AND P2, PT, R15, +INF , PT ;  /* 0x7f8000000f00780b */ /* 0x000fe40003f5d000 */
[----:B------:R-:W-:-:S11]  /*34c0*/  FSETP.NEU.FTZ.AND P1, PT, R9, +INF , PT ;  /* 0x7f8000000900780b */ /* 0x000fd60003f3d000 */
[----:B------:R-:W-:Y:S05]  /*34d0*/  @!P2 BRA !P0, `(.L_x_42) ;  /* 0x000000040024a947 */ /* 0x000fea0004000000 */
[----:B------:R-:W-:-:S04]  /*34e0*/  LOP3.LUT P0, RZ, R0, 0x7fffffff, RZ, 0xc0, !PT ;  /* 0x7fffffff00ff7812 */ /* 0x000fc8000780c0ff */
[----:B------:R-:W-:-:S13]  /*34f0*/  PLOP3.LUT P0, PT, P2, P0, PT, 0x2f, 0xf2 ;  /* 0x0000000000f2781c */ /* 0x000fda0001700577 */
[----:B------:R-:W-:Y:S05]  /*3500*/  @P0 BRA `(.L_x_43) ;  /* 0x0000000400100947 */ /* 0x000fea0003800000 */
[----:B------:R-:W-:-:S04]  /*3510*/  LOP3.LUT P0, RZ, R11, 0x7fffffff, RZ, 0xc0, !PT ;  /* 0x7fffffff0bff7812 */ /* 0x000fc8000780c0ff */
[----:B------:R-:W-:-:S13]  /*3520*/  PLOP3.LUT P0, PT, P1, P0, PT, 0x2f, 0xf2 ;  /* 0x0000000000f2781c */ /* 0x000fda0000f00577 */
[----:B------:R-:W-:Y:S05]  /*3530*/  @P0 BRA `(.L_x_44) ;  /* 0x0000000000f80947 */ /* 0x000fea0003800000 */
[----:B------:R-:W-:Y:S02]  /*3540*/  ISETP.GE.AND P0, PT, R12, RZ, PT ;  /* 0x000000ff0c00720c */ /* 0x000fe40003f06270 */
[----:B------:R-:W-:-:S11]  /*3550*/  ISETP.GE.AND P1, PT, R13, RZ, PT ;  /* 0x000000ff0d00720c */ /* 0x000fd60003f26270 */
[----:B------:R-:W-:Y:S01]  /*3560*/  @P0 IMAD.MOV.U32 R9, RZ, RZ, RZ ;  /* 0x000000ffff090224 */ /* 0x000fe200078e00ff */
[----:B------:R-:W-:Y:S01]  /*3570*/  @!P0 MOV R9, 0xffffffc0 ;  /* 0xffffffc000098802 */ /* 0x000fe20000000f00 */
[----:B------:R-:W-:Y:S01]  /*3580*/  @!P0 FFMA R0, R0, 1.84467440737095516160e+19, RZ ;  /* 0x5f80000000008823 */ /* 0x000fe200000000ff */
[----:B------:R-:W-:-:S03]  /*3590*/  @!P1 FFMA R11, R3, 1.84467440737095516160e+19, RZ ;  /* 0x5f800000030b9823 */ /* 0x000fc600000000ff */
[----:B------:R-:W-:-:S07]  /*35a0*/  @!P1 VIADD R9, R9, 0x40 ;  /* 0x0000004009099836 */ /* 0x000fce0000000000 */
.L_x_40:
[----:B------:R-:W-:-:S05]  /*35b0*/  LEA R12, R10, 0xc0800000, 0x17 ;  /* 0xc08000000a0c7811 */ /* 0x000fca00078eb8ff */
[----:B------:R-:W-:Y:S02]  /*35c0*/  IMAD.IADD R12, R11, 0x1, -R12 ;  /* 0x000000010b0c7824 */ /* 0x000fe400078e0a0c */
[----:B------:R-:W-:Y:S02]  /*35d0*/  VIADD R11, R14, 0xffffff81 ;  /* 0xffffff810e0b7836 */ /* 0x000fe40000000000 */
[----:B------:R0:W1:Y:S01]  /*35e0*/  MUFU.RCP R13, R12 ;  /* 0x0000000c000d7308 */ /* 0x0000620000001000 */
[----:B------:R-:W-:Y:S01]  /*35f0*/  FADD.FTZ R15, -R12, -RZ ;  /* 0x800000ff0c0f7221 */ /* 0x000fe20000010100 */
[C---:B------:R-:W-:Y:S01]  /*3600*/  IMAD R0, R11.reuse, -0x800000, R0 ;  /* 0xff8000000b007824 */ /* 0x040fe200078e0200 */
[----:B0-----:R-:W-:-:S05]  /*3610*/  IADD3 R12, PT, PT, R11, 0x7f, -R10 ;  /* 0x0000007f0b0c7810 */ /* 0x001fca0007ffe80a */
[----:B------:R-:W-:Y:S02]  /*3620*/  IMAD.IADD R9, R12, 0x1, R9 ;  /* 0x000000010c097824 */ /* 0x000fe400078e0209 */
[----:B-1----:R-:W-:-:S04]  /*3630*/  FFMA R14, R13, R15, 1 ;  /* 0x3f8000000d0e7423 */ /* 0x002fc8000000000f */
[----:B------:R-:W-:-:S04]  /*3640*/  FFMA R16, R13, R14, R13 ;  /* 0x0000000e0d107223 */ /* 0x000fc8000000000d */
[----:B------:R-:W-:-:S04]  /*3650*/  FFMA R13, R0, R16, RZ ;  /* 0x00000010000d7223 */ /* 0x000fc800000000ff */
[----:B------:R-:W-:-:S04]  /*3660*/  FFMA R14, R15, R13, R0 ;  /* 0x0000000d0f0e7223 */ /* 0x000fc80000000000 */
[----:B------:R-:W-:-:S04]  /*3670*/  FFMA R13, R16, R14, R13 ;  /* 0x0000000e100d7223 */ /* 0x000fc8000000000d */
[----:B------:R-:W-:-:S04]  /*3680*/  FFMA R14, R15, R13, R0 ;  /* 0x0000000d0f0e7223 */ /* 0x000fc80000000000 */
[----:B------:R-:W-:-:S05]  /*3690*/  FFMA R0, R16, R14, R13 ;  /* 0x0000000e10007223 */ /* 0x000fca000000000d */
[----:B------:R-:W-:-:S04]  /*36a0*/  SHF.R.U32.HI R10, RZ, 0x17, R0 ;  /* 0x00000017ff0a7819 */ /* 0x000fc80000011600 */
[----:B------:R-:W-:-:S05]  /*36b0*/  LOP3.LUT R10, R10, 0xff, RZ, 0xc0, !PT ;  /* 0x000000ff0a0a7812 */ /* 0x000fca00078ec0ff */
[----:B------:R-:W-:-:S04]  /*36c0*/  IMAD.IADD R15, R10, 0x1, R9 ;  /* 0x000000010a0f7824 */ /* 0x000fc800078e0209 */
[----:B------:R-:W-:-:S05]  /*36d0*/  VIADD R10, R15, 0xffffffff ;  /* 0xffffffff0f0a7836 */ /* 0x000fca0000000000 */
[----:B------:R-:W-:-:S13]  /*36e0*/  ISETP.GE.U32.AND P0, PT, R10, 0xfe, PT ;  /* 0x000000fe0a00780c */ /* 0x000fda0003f06070 */
[----:B------:R-:W-:Y:S05]  /*36f0*/  @!P0 BRA `(.L_x_45) ;  /* 0x0000000000808947 */ /* 0x000fea0003800000 */
[----:B------:R-:W-:-:S13]  /*3700*/  ISETP.GT.AND P0, PT, R15, 0xfe, PT ;  /* 0x000000fe0f00780c */ /* 0x000fda0003f04270 */
[----:B------:R-:W-:Y:S05]  /*3710*/  @P0 BRA `(.L_x_46) ;  /* 0x00000000006c0947 */ /* 0x000fea0003800000 */
[----:B------:R-:W-:-:S13]  /*3720*/  ISETP.GE.AND P0, PT, R15, 0x1, PT ;  /* 0x000000010f00780c */ /* 0x000fda0003f06270 */
[----:B------:R-:W-:Y:S05]  /*3730*/  @P0 BRA `(.L_x_47) ;  /* 0x0000000000980947 */ /* 0x000fea0003800000 */
[----:B------:R-:W-:Y:S02]  /*3740*/  ISETP.GE.AND P0, PT, R15, -0x18, PT ;  /* 0xffffffe80f00780c */ /* 0x000fe40003f06270 */
[----:B------:R-:W-:-:S11]  /*3750*/  LOP3.LUT R0, R0, 0x80000000, RZ, 0xc0, !PT ;  /* 0x8000000000007812 */ /* 0x000fd600078ec0ff */
[----:B------:R-:W-:Y:S05]  /*3760*/  @!P0 BRA `(.L_x_47) ;  /* 0x00000000008c8947 */ /* 0x000fea0003800000 */
[CCC-:B------:R-:W-:Y:S01]  /*3770*/  FFMA.RZ R9, R16.reuse, R14.reuse, R13.reuse ;  /* 0x0000000e10097223 */ /* 0x1c0fe2000000c00d */
[C---:B------:R-:W-:Y:S01]  /*3780*/  IADD3 R12, PT, PT, R15.reuse, 0x20, RZ ;  /* 0x000000200f0c7810 */ /* 0x040fe20007ffe0ff */
[CCC-:B------:R-:W-:Y:S01]  /*3790*/  FFMA.RM R10, R16.reuse, R14.reuse, R13.reuse ;  /* 0x0000000e100a7223 */ /* 0x1c0fe2000000400d */
[----:B------:R-:W-:Y:S02]  /*37a0*/  ISETP.NE.AND P2, PT, R15, RZ, PT ;  /* 0x000000ff0f00720c */ /* 0x000fe40003f45270 */
[----:B------:R-:W-:Y:S01]  /*37b0*/  LOP3.LUT R11, R9, 0x7fffff, RZ, 0xc0, !PT ;  /* 0x007fffff090b7812 */ /* 0x000fe200078ec0ff */
[----:B------:R-:W-:Y:S01]  /*37c0*/  FFMA.RP R9, R16, R14, R13 ;  /* 0x0000000e10097223 */ /* 0x000fe2000000800d */
[----:B------:R-:W-:Y:S01]  /*37d0*/  IMAD.MOV R13, RZ, RZ, -R15 ;  /* 0x000000ffff0d7224 */ /* 0x000fe200078e0a0f */
[----:B------:R-:W-:Y:S02]  /*37e0*/  ISETP.NE.AND P1, PT, R15, RZ, PT ;  /* 0x000000ff0f00720c */ /* 0x000fe40003f25270 */
[----:B------:R-:W-:-:S02]  /*37f0*/  LOP3.LUT R11, R11, 0x800000, RZ, 0xfc, !PT ;  /* 0x008000000b0b7812 */ /* 0x000fc400078efcff */
[----:B------:R-:W-:Y:S02]  /*3800*/  FSETP.NEU.FTZ.AND P0, PT, R9, R10, PT ;  /* 0x0000000a0900720b */ /* 0x000fe40003f1d000 */
[----:B------:R-:W-:Y:S02]  /*3810*/  SHF.L.U32 R12, R11, R12, RZ ;  /* 0x0000000c0b0c7219 */ /* 0x000fe400000006ff */
[----:B------:R-:W-:Y:S02]  /*3820*/  SEL R10, R13, RZ, P2 ;  /* 0x000000ff0d0a7207 */ /* 0x000fe40001000000 */
[----:B------:R-:W-:Y:S02]  /*3830*/  ISETP.NE.AND P1, PT, R12, RZ, P1 ;  /* 0x000000ff0c00720c */ /* 0x000fe40000f25270 */
[----:B------:R-:W-:Y:S02]  /*3840*/  SHF.R.U32.HI R10, RZ, R10, R11 ;  /* 0x0000000aff0a7219 */ /* 0x000fe4000001160b */
[----:B------:R-:W-:-:S02]  /*3850*/  PLOP3.LUT P0, PT, P0, P1, PT, 0xf8, 0x8f ;  /* 0x00000000008f781c */ /* 0x000fc40000703f70 */
[----:B------:R-:W-:Y:S02]  /*3860*/  SHF.R.U32.HI R12, RZ, 0x1, R10 ;  /* 0x00000001ff0c7819 */ /* 0x000fe4000001160a */
[----:B------:R-:W-:-:S04]  /*3870*/  SEL R9, RZ, 0x1, !P0 ;  /* 0x00000001ff097807 */ /* 0x000fc80004000000 */
[----:B------:R-:W-:-:S04]  /*3880*/  LOP3.LUT R9, R9, 0x1, R12, 0xf8, !PT ;  /* 0x0000000109097812 */ /* 0x000fc800078ef80c */
[----:B------:R-:W-:-:S05]  /*3890*/  LOP3.LUT R9, R9, R10, RZ, 0xc0, !PT ;  /* 0x0000000a09097212 */ /* 0x000fca00078ec0ff */
[----:B------:R-:W-:-:S05]  /*38a0*/  IMAD.IADD R9, R12, 0x1, R9 ;  /* 0x000000010c097824 */ /* 0x000fca00078e0209 */
[----:B------:R-:W-:Y:S01]  /*38b0*/  LOP3.LUT R0, R9, R0, RZ, 0xfc, !PT ;  /* 0x0000000009007212 */ /* 0x000fe200078efcff */
[----:B------:R-:W-:Y:S06]  /*38c0*/  BRA `(.L_x_47) ;  /* 0x0000000000347947 */ /* 0x000fec0003800000 */
.L_x_46:
[----:B------:R-:W-:-:S04]  /*38d0*/  LOP3.LUT R0, R0, 0x80000000, RZ, 0xc0, !PT ;  /* 0x8000000000007812 */ /* 0x000fc800078ec0ff */
[----:B------:R-:W-:Y:S01]  /*38e0*/  LOP3.LUT R0, R0, 0x7f800000, RZ, 0xfc, !PT ;  /* 0x7f80000000007812 */ /* 0x000fe200078efcff */
[----:B------:R-:W-:Y:S06]  /*38f0*/  BRA `(.L_x_47) ;  /* 0x0000000000287947 */ /* 0x000fec0003800000 */
.L_x_45:
[----:B------:R-:W-:Y:S01]  /*3900*/  IMAD R0, R9, 0x800000, R0 ;  /* 0x0080000009007824 */ /* 0x000fe200078e0200 */
[----:B------:R-:W-:Y:S06]  /*3910*/  BRA `(.L_x_47) ;  /* 0x0000000000207947 */ /* 0x000fec0003800000 */
.L_x_44:
[----:B------:R-:W-:-:S04]  /*3920*/  LOP3.LUT R0, R11, 0x80000000, R0, 0x48, !PT ;  /* 0x800000000b007812 */ /* 0x000fc800078e4800 */
[----:B------:R-:W-:Y:S01]  /*3930*/  LOP3.LUT R0, R0, 0x7f800000, RZ, 0xfc, !PT ;  /* 0x7f80000000007812 */ /* 0x000fe200078efcff */
[----:B------:R-:W-:Y:S06]  /*3940*/  BRA `(.L_x_47) ;  /* 0x0000000000147947 */ /* 0x000fec0003800000 */
.L_x_43:
[----:B------:R-:W-:Y:S01]  /*3950*/  LOP3.LUT R0, R11, 0x80000000, R0, 0x48, !PT ;  /* 0x800000000b007812 */ /* 0x000fe200078e4800 */
[----:B------:R-:W-:Y:S06]  /*3960*/  BRA `(.L_x_47) ;  /* 0x00000000000c7947 */ /* 0x000fec0003800000 */
.L_x_42:
[----:B------:R-:W0:Y:S01]  /*3970*/  MUFU.RSQ R0, -QNAN ;  /* 0xffc0000000007908 */ /* 0x000e220000001400 */
[----:B------:R-:W-:Y:S05]  /*3980*/  BRA `(.L_x_47) ;  /* 0x0000000000047947 */ /* 0x000fea0003800000 */
.L_x_41:
[----:B------:R-:W-:-:S07]  /*3990*/  FADD.FTZ R0, R0, R3 ;  /* 0x0000000300007221 */ /* 0x000fce0000010000 */
.L_x_47:
[----:B------:R-:W-:Y:S02]  /*39a0*/  IMAD.MOV.U32 R10, RZ, RZ, R6 ;  /* 0x000000ffff0a7224 */ /* 0x000fe400078e0006 */
[----:B------:R-:W-:-:S04]  /*39b0*/  IMAD.MOV.U32 R11, RZ, RZ, 0x0 ;  /* 0x00000000ff0b7424 */ /* 0x000fc800078e00ff */
[----:B0-----:R-:W-:Y:S05]  /*39c0*/  RET.REL.NODEC R10 `(_Z24interpolate_and_multiplyPfPPsPdS_) ;  /* 0xffffffc40a8c7950 */ /* 0x001fea0003c3ffff */
.L_x_48:
[----:B------:R-:W-:-:S00]  /*39d0*/  BRA `(.L_x_48) ;  /* 0xfffffffc00fc7947 */ /* 0x000fc0000383ffff */
[----:B------:R-:W-:-:S00]  /*39e0*/  NOP ;  /* 0x0000000000007918 */ /* 0x000fc00000000000 */
        /* <DEDUP_REMOVED lines=9> */
.L_x_49:


//--------------------- .nv.global.init           --------------------------
	.section	.nv.global.init,"aw",@progbits
	.align	4
.nv.global.init:
	.type		__cudart_i2opi_f,@object
	.size		__cudart_i2opi_f,(.L_2 - __cudart_i2opi_f)
__cudart_i2opi_f:
        /*0000*/ 	.byte	0x41, 0x90, 0x43, 0x3c, 0x99, 0x95, 0x62, 0xdb, 0xc0, 0xdd, 0x34, 0xf5, 0xd1, 0x57, 0x27, 0xfc
        /*0010*/ 	.byte	0x29, 0x15, 0x44, 0x4e, 0x6e, 0x83, 0xf9, 0xa2
.L_2:


//--------------------- .nv.shared._Z24interpolate_and_multiplyPfPPsPdS_ --------------------------
	.section	.nv.shared._Z24interpolate_and_multiplyPfPPsPdS_,"aw",@nobits
	.sectionflags	@""
	.align	4
.nv.shared._Z24interpolate_and_multiplyPfPPsPdS_:
	.zero		17024


//--------------------- .nv.shared.reserved.0     --------------------------
	.section	.nv.shared.reserved.0,"aw",@nobits
	.weak		__nv_reservedSMEM_offset_0_alias
	.size		__nv_reservedSMEM_offset_0_alias, 0, 64
	.other		__nv_reservedSMEM_offset_0_alias,@"STO_CUDA_RESERVED_SHARED STV_DEFAULT"
__nv_reservedSMEM_offset_0_alias:
	.zero		0
	.zero		64


//--------------------- .nv.constant0._Z24interpolate_and_multiplyPfPPsPdS_ --------------------------
	.section	.nv.constant0._Z24interpolate_and_multiplyPfPPsPdS_,"a",@progbits
	.sectionflags	@""
	.align	4
.nv.constant0._Z24interpolate_and_multiplyPfPPsPdS_:
	.zero		928


//--------------------- SYMBOLS --------------------------

	.type		.nv.reservedSmem.offset0,@object
	.size		.nv.reservedSmem.offset0,0x4
	.type		.nv.reservedSmem.cap,@object
	.size		.nv.reservedSmem.cap,0x4
